// auto-generated by cutlass_sweep.gemm — config: {"arch": "sm_100", "cluster_m": 4, "cluster_n": 4, "dtype": "fp16", "dtype_b": "fp16", "layout": "nt", "stages": 0, "tile_k": 32, "tile_m": 64, "tile_n": 256}
#include "cutlass/cutlass.h"
#include "cutlass/gemm/collective/collective_builder.hpp"
#include "cutlass/gemm/device/gemm_universal_adapter.h"
#include "cutlass/gemm/kernel/gemm_universal.hpp"
#include "cutlass/epilogue/collective/collective_builder.hpp"

using ElemA = cutlass::half_t;
using ElemB = cutlass::half_t;
using ElemCD = cutlass::half_t;
using Acc  = float;
using TileShape    = cute::Shape<cute::_64, cute::_256, cute::_32>;
using ClusterShape = cute::Shape<cute::_4, cute::_4, cute::_1>;

using CollectiveEpilogue = typename cutlass::epilogue::collective::CollectiveBuilder<
    cutlass::arch::Sm100, cutlass::arch::OpClassTensorOp,
    TileShape, ClusterShape,
    cutlass::epilogue::collective::EpilogueTileAuto,
    Acc, Acc,
    ElemCD, cutlass::layout::RowMajor, 128 / cutlass::sizeof_bits<ElemCD>::value,
    ElemCD, cutlass::layout::RowMajor, 128 / cutlass::sizeof_bits<ElemCD>::value,
    cutlass::epilogue::collective::EpilogueScheduleAuto
  >::CollectiveOp;

using CollectiveMainloop = typename cutlass::gemm::collective::CollectiveBuilder<
    cutlass::arch::Sm100, cutlass::arch::OpClassTensorOp,
    ElemA, cutlass::layout::RowMajor, 128 / cutlass::sizeof_bits<ElemA>::value,
    ElemB, cutlass::layout::ColumnMajor, 128 / cutlass::sizeof_bits<ElemB>::value,
    Acc,
    TileShape, ClusterShape,
    cutlass::gemm::collective::StageCountAutoCarveout<static_cast<int>(sizeof(typename CollectiveEpilogue::SharedStorage))>,
    cutlass::gemm::collective::KernelScheduleAuto
  >::CollectiveOp;

using GemmKernel = cutlass::gemm::kernel::GemmUniversal<
    cute::Shape<int,int,int,int>,
    CollectiveMainloop,
    CollectiveEpilogue
>;
using Gemm = cutlass::gemm::device::GemmUniversalAdapter<GemmKernel>;

// Force the device kernel symbol into the cubin without needing a host main.
auto* _anchor = &cutlass::device_kernel<GemmKernel>;


// ===== COMPILED SASS (sm_100a) =====

	.target	sm_100a

	.elftype	@"ET_EXEC"


//--------------------- .note.nv.tkinfo           --------------------------
	.section	.note.nv.tkinfo,"",@"SHT_NOTE"
	.sectionflags	@"SHF_NOTE_NV_TKINFO"
	.tkinfo
        /*0018*/ 	.word	0x00000002
        /*0030*/ 	.string	""
        /*0030*/ 	.string	"ptxas"
        /*0030*/ 	.string	"Cuda compilation tools, release 13.0, V13.0.88"
        /*0030*/ 	.string	"Build cuda_13.0.r13.0/compiler.36424714_0"
        /*0030*/ 	.string	"-arch sm_100a -m 64 "



//--------------------- .note.nv.cuinfo           --------------------------
	.section	.note.nv.cuinfo,"",@"SHT_NOTE"
	.sectionflags	@"SHF_NOTE_NV_CUINFO"
        /*0018*/ 	.short	0x0002
        /*001a*/ 	.short	0x0064
        /*001c*/ 	.short	0x0082
	.zero		2


//--------------------- .nv.info                  --------------------------
	.section	.nv.info,"",@"SHT_CUDA_INFO"
	.align	4


	//----- nvinfo : EIATTR_REGCOUNT
	.align		4
        /*0000*/ 	.byte	0x04, 0x2f
        /*0002*/ 	.short	(.L_19 - .L_18)
	.align		4
.L_18:
        /*0004*/ 	.word	index@(_ZN7cutlass13device_kernelINS_4gemm6kernel13GemmUniversalIN4cute5tupleIJiiiiEEENS1_10collective13CollectiveMmaINS1_35MainloopSm100TmaUmmaWarpSpecializedILi9ELi2ELi4ENS5_IJNS4_1CILi4EEESB_NSA_ILi1EEEEEEEENS5_IJNSA_ILi64EEENSA_ILi256EEENSA_ILi32EEEEEENS_6half_tENS5_IJlSC_lEEESJ_SK_NS4_8TiledMMAINS4_8MMA_AtomIJNS4_20SM100_MMA_F16BF16_SSISJ_SJ_fLi64ELi256ELNS4_4UMMA5MajorE0ELSP_0ELNSO_7ScaleInE0ELSQ_0EEEEEENS4_6LayoutINS5_IJSC_SC_SC_EEENS5_IJNSA_ILi0EEESV_SV_EEEEENS5_IJNS4_10UnderscoreESY_SY_EEEEENS4_23SM90_TMA_LOAD_MULTICASTENS4_14ComposedLayoutINS4_7SwizzleILi2ELi4ELi3EEENS4_18smem_ptr_flag_bitsILi16EEENST_INS5_IJNSA_ILi8EEESH_EEENS5_IJSH_SC_EEEEEEEvNS4_8identityES11_S1B_vS1C_EENS_8epilogue10collective18CollectiveEpilogueINS1E_23Sm100TmaWarpSpecializedILi4ELi2ELi32ELb1ELb0EEEJSI_NS5_IJNST_ISF_SC_EES1J_EEESJ_SK_SJ_SK_NS1E_6fusion15FusionCallbacksIS1I_NS1L_17LinearCombinationISJ_fSJ_fLNS_15FloatRoundStyleE2EEESI_S1K_JEEENS4_5SM1004TMEM4LOAD26SM100_TMEM_LOAD_16dp256b8xENS4_13SM90_TMA_LOADENS12_INS13_ILi3ELi4ELi3EEES16_NST_INS5_IJS17_SF_EEENS5_IJSF_SC_EEEEEEENS4_17SM75_U32x4_LDSM_NENS4_14SM90_TMA_STOREES20_NS4_17SM90_U32x4_STSM_NENS4_39AutoVectorizingCopyWithAssumedAlignmentILi128EEEEEEvvEEEEvNT_6ParamsE)
        /*0008*/ 	.word	0x0000007e


	//----- nvinfo : EIATTR_FRAME_SIZE
	.align		4
.L_19:
        /*000c*/ 	.byte	0x04, 0x11
        /*000e*/ 	.short	(.L_21 - .L_20)
	.align		4
.L_20:
        /*0010*/ 	.word	index@($__internal_2_$__cuda_sm10x_tcgen05_guardrail_trap_unallocated_columns_being_dealloced)
        /*0014*/ 	.word	0x00000000


	//----- nvinfo : EIATTR_FRAME_SIZE
	.align		4
.L_21:
        /*0018*/ 	.byte	0x04, 0x11
        /*001a*/ 	.short	(.L_23 - .L_22)
	.align		4
.L_22:
        /*001c*/ 	.word	index@($__internal_1_$__cuda_sm10x_tcgen05_guardrail_trap_phase_invalid_during_alloc)
        /*0020*/ 	.word	0x00000000


	//----- nvinfo : EIATTR_FRAME_SIZE
	.align		4
.L_23:
        /*0024*/ 	.byte	0x04, 0x11
        /*0026*/ 	.short	(.L_25 - .L_24)
	.align		4
.L_24:
        /*0028*/ 	.word	index@($__internal_0_$__cuda_sm10x_tcgen05_guardrail_trap_col_being_dealloced_not_returned_by_alloc)
        /*002c*/ 	.word	0x00000000


	//----- nvinfo : EIATTR_FRAME_SIZE
	.align		4
.L_25:
        /*0030*/ 	.byte	0x04, 0x11
        /*0032*/ 	.short	(.L_27 - .L_26)
	.align		4
.L_26:
        /*0034*/ 	.word	index@(_ZN7cutlass13device_kernelINS_4gemm6kernel13GemmUniversalIN4cute5tupleIJiiiiEEENS1_10collective13CollectiveMmaINS1_35MainloopSm100TmaUmmaWarpSpecializedILi9ELi2ELi4ENS5_IJNS4_1CILi4EEESB_NSA_ILi1EEEEEEEENS5_IJNSA_ILi64EEENSA_ILi256EEENSA_ILi32EEEEEENS_6half_tENS5_IJlSC_lEEESJ_SK_NS4_8TiledMMAINS4_8MMA_AtomIJNS4_20SM100_MMA_F16BF16_SSISJ_SJ_fLi64ELi256ELNS4_4UMMA5MajorE0ELSP_0ELNSO_7ScaleInE0ELSQ_0EEEEEENS4_6LayoutINS5_IJSC_SC_SC_EEENS5_IJNSA_ILi0EEESV_SV_EEEEENS5_IJNS4_10UnderscoreESY_SY_EEEEENS4_23SM90_TMA_LOAD_MULTICASTENS4_14ComposedLayoutINS4_7SwizzleILi2ELi4ELi3EEENS4_18smem_ptr_flag_bitsILi16EEENST_INS5_IJNSA_ILi8EEESH_EEENS5_IJSH_SC_EEEEEEEvNS4_8identityES11_S1B_vS1C_EENS_8epilogue10collective18CollectiveEpilogueINS1E_23Sm100TmaWarpSpecializedILi4ELi2ELi32ELb1ELb0EEEJSI_NS5_IJNST_ISF_SC_EES1J_EEESJ_SK_SJ_SK_NS1E_6fusion15FusionCallbacksIS1I_NS1L_17LinearCombinationISJ_fSJ_fLNS_15FloatRoundStyleE2EEESI_S1K_JEEENS4_5SM1004TMEM4LOAD26SM100_TMEM_LOAD_16dp256b8xENS4_13SM90_TMA_LOADENS12_INS13_ILi3ELi4ELi3EEES16_NST_INS5_IJS17_SF_EEENS5_IJSF_SC_EEEEEEENS4_17SM75_U32x4_LDSM_NENS4_14SM90_TMA_STOREES20_NS4_17SM90_U32x4_STSM_NENS4_39AutoVectorizingCopyWithAssumedAlignmentILi128EEEEEEvvEEEEvNT_6ParamsE)
        /*0038*/ 	.word	0x00000000


	//----- nvinfo : EIATTR_MIN_STACK_SIZE
	.align		4
.L_27:
        /*003c*/ 	.byte	0x04, 0x12
        /*003e*/ 	.short	(.L_29 - .L_28)
	.align		4
.L_28:
        /*0040*/ 	.word	index@(_ZN7cutlass13device_kernelINS_4gemm6kernel13GemmUniversalIN4cute5tupleIJiiiiEEENS1_10collective13CollectiveMmaINS1_35MainloopSm100TmaUmmaWarpSpecializedILi9ELi2ELi4ENS5_IJNS4_1CILi4EEESB_NSA_ILi1EEEEEEEENS5_IJNSA_ILi64EEENSA_ILi256EEENSA_ILi32EEEEEENS_6half_tENS5_IJlSC_lEEESJ_SK_NS4_8TiledMMAINS4_8MMA_AtomIJNS4_20SM100_MMA_F16BF16_SSISJ_SJ_fLi64ELi256ELNS4_4UMMA5MajorE0ELSP_0ELNSO_7ScaleInE0ELSQ_0EEEEEENS4_6LayoutINS5_IJSC_SC_SC_EEENS5_IJNSA_ILi0EEESV_SV_EEEEENS5_IJNS4_10UnderscoreESY_SY_EEEEENS4_23SM90_TMA_LOAD_MULTICASTENS4_14ComposedLayoutINS4_7SwizzleILi2ELi4ELi3EEENS4_18smem_ptr_flag_bitsILi16EEENST_INS5_IJNSA_ILi8EEESH_EEENS5_IJSH_SC_EEEEEEEvNS4_8identityES11_S1B_vS1C_EENS_8epilogue10collective18CollectiveEpilogueINS1E_23Sm100TmaWarpSpecializedILi4ELi2ELi32ELb1ELb0EEEJSI_NS5_IJNST_ISF_SC_EES1J_EEESJ_SK_SJ_SK_NS1E_6fusion15FusionCallbacksIS1I_NS1L_17LinearCombinationISJ_fSJ_fLNS_15FloatRoundStyleE2EEESI_S1K_JEEENS4_5SM1004TMEM4LOAD26SM100_TMEM_LOAD_16dp256b8xENS4_13SM90_TMA_LOADENS12_INS13_ILi3ELi4ELi3EEES16_NST_INS5_IJS17_SF_EEENS5_IJSF_SC_EEEEEEENS4_17SM75_U32x4_LDSM_NENS4_14SM90_TMA_STOREES20_NS4_17SM90_U32x4_STSM_NENS4_39AutoVectorizingCopyWithAssumedAlignmentILi128EEEEEEvvEEEEvNT_6ParamsE)
        /*0044*/ 	.word	0x00000000
.L_29:


//--------------------- .nv.compat                --------------------------
	.section	.nv.compat,"",@"SHT_CUDA_COMPAT_INFO"
	.align	4
        /*0000*/ 	.byte	0x02, 0x09, 0x01, 0x00, 0x02, 0x02, 0x02, 0x00, 0x02, 0x05, 0x05, 0x00, 0x03, 0x07, 0x01, 0x01
        /*0010*/ 	.byte	0x02, 0x03, 0x01, 0x00, 0x02, 0x06, 0x01, 0x00, 0x04, 0x0b, 0x08, 0x00, 0x09, 0x00, 0x00, 0x00
        /*0020*/ 	.byte	0x00, 0x00, 0x00, 0x00


//--------------------- .nv.info._ZN7cutlass13device_kernelINS_4gemm6kernel13GemmUniversalIN4cute5tupleIJiiiiEEENS1_10collective13CollectiveMmaINS1_35MainloopSm100TmaUmmaWarpSpecializedILi9ELi2ELi4ENS5_IJNS4_1CILi4EEESB_NSA_ILi1EEEEEEEENS5_IJNSA_ILi64EEENSA_ILi256EEENSA_ILi32EEEEEENS_6half_tENS5_IJlSC_lEEESJ_SK_NS4_8TiledMMAINS4_8MMA_AtomIJNS4_20SM100_MMA_F16BF16_SSISJ_SJ_fLi64ELi256ELNS4_4UMMA5MajorE0ELSP_0ELNSO_7ScaleInE0ELSQ_0EEEEEENS4_6LayoutINS5_IJSC_SC_SC_EEENS5_IJNSA_ILi0EEESV_SV_EEEEENS5_IJNS4_10UnderscoreESY_SY_EEEEENS4_23SM90_TMA_LOAD_MULTICASTENS4_14ComposedLayoutINS4_7SwizzleILi2ELi4ELi3EEENS4_18smem_ptr_flag_bitsILi16EEENST_INS5_IJNSA_ILi8EEESH_EEENS5_IJSH_SC_EEEEEEEvNS4_8identityES11_S1B_vS1C_EENS_8epilogue10collective18CollectiveEpilogueINS1E_23Sm100TmaWarpSpecializedILi4ELi2ELi32ELb1ELb0EEEJSI_NS5_IJNST_ISF_SC_EES1J_EEESJ_SK_SJ_SK_NS1E_6fusion15FusionCallbacksIS1I_NS1L_17LinearCombinationISJ_fSJ_fLNS_15FloatRoundStyleE2EEESI_S1K_JEEENS4_5SM1004TMEM4LOAD26SM100_TMEM_LOAD_16dp256b8xENS4_13SM90_TMA_LOADENS12_INS13_ILi3ELi4ELi3EEES16_NST_INS5_IJS17_SF_EEENS5_IJSF_SC_EEEEEEENS4_17SM75_U32x4_LDSM_NENS4_14SM90_TMA_STOREES20_NS4_17SM90_U32x4_STSM_NENS4_39AutoVectorizingCopyWithAssumedAlignmentILi128EEEEEEvvEEEEvNT_6ParamsE --------------------------
	.section	.nv.info._ZN7cutlass13device_kernelINS_4gemm6kernel13GemmUniversalIN4cute5tupleIJiiiiEEENS1_10collective13CollectiveMmaINS1_35MainloopSm100TmaUmmaWarpSpecializedILi9ELi2ELi4ENS5_IJNS4_1CILi4EEESB_NSA_ILi1EEEEEEEENS5_IJNSA_ILi64EEENSA_ILi256EEENSA_ILi32EEEEEENS_6half_tENS5_IJlSC_lEEESJ_SK_NS4_8TiledMMAINS4_8MMA_AtomIJNS4_20SM100_MMA_F16BF16_SSISJ_SJ_fLi64ELi256ELNS4_4UMMA5MajorE0ELSP_0ELNSO_7ScaleInE0ELSQ_0EEEEEENS4_6LayoutINS5_IJSC_SC_SC_EEENS5_IJNSA_ILi0EEESV_SV_EEEEENS5_IJNS4_10UnderscoreESY_SY_EEEEENS4_23SM90_TMA_LOAD_MULTICASTENS4_14ComposedLayoutINS4_7SwizzleILi2ELi4ELi3EEENS4_18smem_ptr_flag_bitsILi16EEENST_INS5_IJNSA_ILi8EEESH_EEENS5_IJSH_SC_EEEEEEEvNS4_8identityES11_S1B_vS1C_EENS_8epilogue10collective18CollectiveEpilogueINS1E_23Sm100TmaWarpSpecializedILi4ELi2ELi32ELb1ELb0EEEJSI_NS5_IJNST_ISF_SC_EES1J_EEESJ_SK_SJ_SK_NS1E_6fusion15FusionCallbacksIS1I_NS1L_17LinearCombinationISJ_fSJ_fLNS_15FloatRoundStyleE2EEESI_S1K_JEEENS4_5SM1004TMEM4LOAD26SM100_TMEM_LOAD_16dp256b8xENS4_13SM90_TMA_LOADENS12_INS13_ILi3ELi4ELi3EEES16_NST_INS5_IJS17_SF_EEENS5_IJSF_SC_EEEEEEENS4_17SM75_U32x4_LDSM_NENS4_14SM90_TMA_STOREES20_NS4_17SM90_U32x4_STSM_NENS4_39AutoVectorizingCopyWithAssumedAlignmentILi128EEEEEEvvEEEEvNT_6ParamsE,"",@"SHT_CUDA_INFO"
	.sectionflags	@""
	.align	4


	//----- nvinfo : EIATTR_CUDA_API_VERSION
	.align		4
        /*0000*/ 	.byte	0x04, 0x37
        /*0002*/ 	.short	(.L_31 - .L_30)
.L_30:
        /*0004*/ 	.word	0x00000082


	//----- nvinfo : EIATTR_KPARAM_INFO
	.align		4
.L_31:
        /*0008*/ 	.byte	0x04, 0x17
        /*000a*/ 	.short	(.L_33 - .L_32)
.L_32:
        /*000c*/ 	.word	0x00000000
        /*0010*/ 	.short	0x0000
        /*0012*/ 	.short	0x0000
        /*0014*/ 	.byte	0x00, 0xf0, 0x01, 0x20


	//----- nvinfo : EIATTR_AT_ENTRY_FRAGMENTS
	.align		4
.L_33:
        /*0018*/ 	.byte	0x04, 0x4f
        /*001a*/ 	.short	(.L_35 - .L_34)


	//   ....[0]....
.L_34:
        /*001c*/ 	.word	0x00000006


	//----- nvinfo : EIATTR_RESERVED_SMEM_USED
	.align		4
.L_35:
        /*0020*/ 	.byte	0x01, 0x41
	.zero		2


	//----- nvinfo : EIATTR_SPARSE_MMA_MASK
	.align		4
        /*0024*/ 	.byte	0x03, 0x50
        /*0026*/ 	.short	0x0000


	//----- nvinfo : EIATTR_TCGEN05_1CTA_USED
	.align		4
        /*0028*/ 	.byte	0x01, 0x51
	.zero		2


	//----- nvinfo : EIATTR_MAXREG_COUNT
	.align		4
        /*002c*/ 	.byte	0x03, 0x1b
        /*002e*/ 	.short	0x00ff


	//----- nvinfo : EIATTR_NUM_BARRIERS
	.align		4
        /*0030*/ 	.byte	0x02, 0x4c
        /*0032*/ 	.byte	0x07
	.zero		1


	//----- nvinfo : EIATTR_EXTERNS
	.align		4
        /*0034*/ 	.byte	0x04, 0x0f
        /*0036*/ 	.short	(.L_37 - .L_36)


	//   ....[0]....
	.align		4
.L_36:
        /*0038*/ 	.word	index@(__assertfail)


	//----- nvinfo : EIATTR_MERCURY_ISA_VERSION
	.align		4
.L_37:
        /*003c*/ 	.byte	0x03, 0x5f
        /*003e*/ 	.short	0x0101


	//----- nvinfo : EIATTR_INT_WARP_WIDE_INSTR_OFFSETS
	.align		4
        /*0040*/ 	.byte	0x04, 0x31
        /*0042*/ 	.short	(.L_39 - .L_38)


	//   ....[0]....
.L_38:
        /*0044*/ 	.word	0x000043d0


	//   ....[1]....
        /*0048*/ 	.word	0x000043f0


	//   ....[2]....
        /*004c*/ 	.word	0x00004420


	//   ....[3]....
        /*0050*/ 	.word	0x00004fa0


	//   ....[4]....
        /*0054*/ 	.word	0x00005010


	//   ....[5]....
        /*0058*/ 	.word	0x000050e0


	//   ....[6]....
        /*005c*/ 	.word	0x00005160


	//   ....[7]....
        /*0060*/ 	.word	0x00005250


	//   ....[8]....
        /*0064*/ 	.word	0x000052d0


	//   ....[9]....
        /*0068*/ 	.word	0x000053b0


	//   ....[10]....
        /*006c*/ 	.word	0x00005460


	//----- nvinfo : EIATTR_COOP_GROUP_MASK_REGIDS
	.align		4
.L_39:
        /*0070*/ 	.byte	0x04, 0x29
        /*0072*/ 	.short	(.L_41 - .L_40)


	//   ....[0]....
.L_40:
        /*0074*/ 	.word	0xffffffff


	//   ....[1]....
        /*0078*/ 	.word	0xffffffff


	//   ....[2]....
        /*007c*/ 	.word	0xffffffff


	//   ....[3]....
        /*0080*/ 	.word	0xffffffff


	//   ....[4]....
        /*0084*/ 	.word	0xffffffff


	//   ....[5]....
        /*0088*/ 	.word	0xffffffff


	//   ....[6]....
        /*008c*/ 	.word	0xffffffff


	//   ....[7]....
        /*0090*/ 	.word	0xffffffff


	//   ....[8]....
        /*0094*/ 	.word	0xffffffff


	//   ....[9]....
        /*0098*/ 	.word	0xffffffff


	//   ....[10]....
        /*009c*/ 	.word	0xffffffff


	//   ....[11]....
        /*00a0*/ 	.word	0xffffffff


	//   ....[12]....
        /*00a4*/ 	.word	0xffffffff


	//   ....[13]....
        /*00a8*/ 	.word	0xffffffff


	//----- nvinfo : EIATTR_COOP_GROUP_INSTR_OFFSETS
	.align		4
.L_41:
        /*00ac*/ 	.byte	0x04, 0x28
        /*00ae*/ 	.short	(.L_43 - .L_42)


	//   ....[0]....
.L_42:
        /*00b0*/ 	.word	0x00000080


	//   ....[1]....
        /*00b4*/ 	.word	0x000004e0


	//   ....[2]....
        /*00b8*/ 	.word	0x00000760


	//   ....[3]....
        /*00bc*/ 	.word	0x00000900


	//   ....[4]....
        /*00c0*/ 	.word	0x00000a00


	//   ....[5]....
        /*00c4*/ 	.word	0x00000b70


	//   ....[6]....
        /*00c8*/ 	.word	0x00000d10


	//   ....[7]....
        /*00cc*/ 	.word	0x00000ec0


	//   ....[8]....
        /*00d0*/ 	.word	0x000024e0


	//   ....[9]....
        /*00d4*/ 	.word	0x000036a0


	//   ....[10]....
        /*00d8*/ 	.word	0x000038b0


	//   ....[11]....
        /*00dc*/ 	.word	0x000038e0


	//   ....[12]....
        /*00e0*/ 	.word	0x000042b0


	//   ....[13]....
        /*00e4*/ 	.word	0x000044e0


	//----- nvinfo : EIATTR_VRC_CTA_INIT_COUNT
	.align		4
.L_43:
        /*00e8*/ 	.byte	0x02, 0x4a
        /*00ea*/ 	.byte	0x80
	.zero		1


	//----- nvinfo : EIATTR_SYSCALL_OFFSETS
	.align		4
        /*00ec*/ 	.byte	0x04, 0x46
        /*00ee*/ 	.short	(.L_45 - .L_44)


	//   ....[0]....
.L_44:
        /*00f0*/ 	.word	0x00006110


	//   ....[1]....
        /*00f4*/ 	.word	0x00006200


	//   ....[2]....
        /*00f8*/ 	.word	0x00006a30


	//   ....[3]....
        /*00fc*/ 	.word	0x000076f0


	//   ....[4]....
        /*0100*/ 	.word	0x00008350


	//   ....[5]....
        /*0104*/ 	.word	0x00008fa0


	//----- nvinfo : EIATTR_MBARRIER_INSTR_OFFSETS
	.align		4
.L_45:
        /*0108*/ 	.byte	0x04, 0x39
        /*010a*/ 	.short	(.L_47 - .L_46)


	//   ....[0]....
.L_46:
        /*010c*/ 	.word	0x00000620
        /*0110*/ 	.word	0x000000ff
        /*0114*/ 	.word	0x00000000
        /*0118*/ 	.short	0x0100
        /*011a*/ 	.byte	0x04
	.zero		1


	//   ....[1]....
        /*011c*/ 	.word	0x00000630
        /*0120*/ 	.word	0x000000ff
        /*0124*/ 	.word	0x00000048
        /*0128*/ 	.short	0x0100
        /*012a*/ 	.byte	0x04
	.zero		1


	//   ....[2]....
        /*012c*/ 	.word	0x00000640
        /*0130*/ 	.word	0x000000ff
        /*0134*/ 	.word	0x00000008
        /*0138*/ 	.short	0x0100
        /*013a*/ 	.byte	0x04
	.zero		1


	//   ....[3]....
        /*013c*/ 	.word	0x00000650
        /*0140*/ 	.word	0x000000ff
        /*0144*/ 	.word	0x00000050
        /*0148*/ 	.short	0x0100
        /*014a*/ 	.byte	0x04
	.zero		1


	//   ....[4]....
        /*014c*/ 	.word	0x00000660
        /*0150*/ 	.word	0x000000ff
        /*0154*/ 	.word	0x00000010
        /*0158*/ 	.short	0x0100
        /*015a*/ 	.byte	0x04
	.zero		1


	//   ....[5]....
        /*015c*/ 	.word	0x00000670
        /*0160*/ 	.word	0x000000ff
        /*0164*/ 	.word	0x00000058
        /*0168*/ 	.short	0x0100
        /*016a*/ 	.byte	0x04
	.zero		1


	//   ....[6]....
        /*016c*/ 	.word	0x00000680
        /*0170*/ 	.word	0x000000ff
        /*0174*/ 	.word	0x00000018
        /*0178*/ 	.short	0x0100
        /*017a*/ 	.byte	0x04
	.zero		1


	//   ....[7]....
        /*017c*/ 	.word	0x00000690
        /*0180*/ 	.word	0x000000ff
        /*0184*/ 	.word	0x00000060
        /*0188*/ 	.short	0x0100
        /*018a*/ 	.byte	0x04
	.zero		1


	//   ....[8]....
        /*018c*/ 	.word	0x000006a0
        /*0190*/ 	.word	0x000000ff
        /*0194*/ 	.word	0x00000020
        /*0198*/ 	.short	0x0100
        /*019a*/ 	.byte	0x04
	.zero		1


	//   ....[9]....
        /*019c*/ 	.word	0x000006b0
        /*01a0*/ 	.word	0x000000ff
        /*01a4*/ 	.word	0x00000068
        /*01a8*/ 	.short	0x0100
        /*01aa*/ 	.byte	0x04
	.zero		1


	//   ....[10]....
        /*01ac*/ 	.word	0x000006c0
        /*01b0*/ 	.word	0x000000ff
        /*01b4*/ 	.word	0x00000028
        /*01b8*/ 	.short	0x0100
        /*01ba*/ 	.byte	0x04
	.zero		1


	//   ....[11]....
        /*01bc*/ 	.word	0x000006d0
        /*01c0*/ 	.word	0x000000ff
        /*01c4*/ 	.word	0x00000070
        /*01c8*/ 	.short	0x0100
        /*01ca*/ 	.byte	0x04
	.zero		1


	//   ....[12]....
        /*01cc*/ 	.word	0x000006e0
        /*01d0*/ 	.word	0x000000ff
        /*01d4*/ 	.word	0x00000030
        /*01d8*/ 	.short	0x0100
        /*01da*/ 	.byte	0x04
	.zero		1


	//   ....[13]....
        /*01dc*/ 	.word	0x000006f0
        /*01e0*/ 	.word	0x000000ff
        /*01e4*/ 	.word	0x00000078
        /*01e8*/ 	.short	0x0100
        /*01ea*/ 	.byte	0x04
	.zero		1


	//   ....[14]....
        /*01ec*/ 	.word	0x00000700
        /*01f0*/ 	.word	0x000000ff
        /*01f4*/ 	.word	0x00000038
        /*01f8*/ 	.short	0x0100
        /*01fa*/ 	.byte	0x04
	.zero		1


	//   ....[15]....
        /*01fc*/ 	.word	0x00000710
        /*0200*/ 	.word	0x000000ff
        /*0204*/ 	.word	0x00000080
        /*0208*/ 	.short	0x0100
        /*020a*/ 	.byte	0x04
	.zero		1


	//   ....[16]....
        /*020c*/ 	.word	0x00000720
        /*0210*/ 	.word	0x000000ff
        /*0214*/ 	.word	0x00000040
        /*0218*/ 	.short	0x0100
        /*021a*/ 	.byte	0x04
	.zero		1


	//   ....[17]....
        /*021c*/ 	.word	0x00000730
        /*0220*/ 	.word	0x000000ff
        /*0224*/ 	.word	0x00000088
        /*0228*/ 	.short	0x0100
        /*022a*/ 	.byte	0x04
	.zero		1


	//   ....[18]....
        /*022c*/ 	.word	0x00000870
        /*0230*/ 	.word	0x000000ff
        /*0234*/ 	.word	0x00000090
        /*0238*/ 	.short	0x0100
        /*023a*/ 	.byte	0x04
	.zero		1


	//   ....[19]....
        /*023c*/ 	.word	0x00000880
        /*0240*/ 	.word	0x000000ff
        /*0244*/ 	.word	0x000000b0
        /*0248*/ 	.short	0x0100
        /*024a*/ 	.byte	0x04
	.zero		1


	//   ....[20]....
        /*024c*/ 	.word	0x00000890
        /*0250*/ 	.word	0x000000ff
        /*0254*/ 	.word	0x00000098
        /*0258*/ 	.short	0x0100
        /*025a*/ 	.byte	0x04
	.zero		1


	//   ....[21]....
        /*025c*/ 	.word	0x000008a0
        /*0260*/ 	.word	0x000000ff
        /*0264*/ 	.word	0x000000b8
        /*0268*/ 	.short	0x0100
        /*026a*/ 	.byte	0x04
	.zero		1


	//   ....[22]....
        /*026c*/ 	.word	0x000008b0
        /*0270*/ 	.word	0x000000ff
        /*0274*/ 	.word	0x000000a0
        /*0278*/ 	.short	0x0100
        /*027a*/ 	.byte	0x04
	.zero		1


	//   ....[23]....
        /*027c*/ 	.word	0x000008c0
        /*0280*/ 	.word	0x000000ff
        /*0284*/ 	.word	0x000000c0
        /*0288*/ 	.short	0x0100
        /*028a*/ 	.byte	0x04
	.zero		1


	//   ....[24]....
        /*028c*/ 	.word	0x000008d0
        /*0290*/ 	.word	0x000000ff
        /*0294*/ 	.word	0x000000a8
        /*0298*/ 	.short	0x0100
        /*029a*/ 	.byte	0x04
	.zero		1


	//   ....[25]....
        /*029c*/ 	.word	0x000008e0
        /*02a0*/ 	.word	0x000000ff
        /*02a4*/ 	.word	0x000000c8
        /*02a8*/ 	.short	0x0100
        /*02aa*/ 	.byte	0x04
	.zero		1


	//   ....[26]....
        /*02ac*/ 	.word	0x000009d0
        /*02b0*/ 	.word	0x000000ff
        /*02b4*/ 	.word	0x000000d0
        /*02b8*/ 	.short	0x0100
        /*02ba*/ 	.byte	0x06
	.zero		1


	//   ....[27]....
        /*02bc*/ 	.word	0x000009e0
        /*02c0*/ 	.word	0x000000ff
        /*02c4*/ 	.word	0x000000d8
        /*02c8*/ 	.short	0x0100
        /*02ca*/ 	.byte	0x06
	.zero		1


	//   ....[28]....
        /*02cc*/ 	.word	0x00000b20
        /*02d0*/ 	.word	0x000000ff
        /*02d4*/ 	.word	0x000000e0
        /*02d8*/ 	.short	0x0100
        /*02da*/ 	.byte	0x06
	.zero		1


	//   ....[29]....
        /*02dc*/ 	.word	0x00000b30
        /*02e0*/ 	.word	0x000000ff
        /*02e4*/ 	.word	0x000000f0
        /*02e8*/ 	.short	0x0100
        /*02ea*/ 	.byte	0x06
	.zero		1


	//   ....[30]....
        /*02ec*/ 	.word	0x00000b40
        /*02f0*/ 	.word	0x000000ff
        /*02f4*/ 	.word	0x000000e8
        /*02f8*/ 	.short	0x0100
        /*02fa*/ 	.byte	0x06
	.zero		1


	//   ....[31]....
        /*02fc*/ 	.word	0x00000b50
        /*0300*/ 	.word	0x000000ff
        /*0304*/ 	.word	0x000000f8
        /*0308*/ 	.short	0x0100
        /*030a*/ 	.byte	0x06
	.zero		1


	//   ....[32]....
        /*030c*/ 	.word	0x00000c80
        /*0310*/ 	.word	0x000000ff
        /*0314*/ 	.word	0x00000100
        /*0318*/ 	.short	0x0100
        /*031a*/ 	.byte	0x04
	.zero		1


	//   ....[33]....
        /*031c*/ 	.word	0x00000c90
        /*0320*/ 	.word	0x000000ff
        /*0324*/ 	.word	0x00000120
        /*0328*/ 	.short	0x0100
        /*032a*/ 	.byte	0x04
	.zero		1


	//   ....[34]....
        /*032c*/ 	.word	0x00000ca0
        /*0330*/ 	.word	0x000000ff
        /*0334*/ 	.word	0x00000108
        /*0338*/ 	.short	0x0100
        /*033a*/ 	.byte	0x04
	.zero		1


	//   ....[35]....
        /*033c*/ 	.word	0x00000cb0
        /*0340*/ 	.word	0x000000ff
        /*0344*/ 	.word	0x00000128
        /*0348*/ 	.short	0x0100
        /*034a*/ 	.byte	0x04
	.zero		1


	//   ....[36]....
        /*034c*/ 	.word	0x00000cc0
        /*0350*/ 	.word	0x000000ff
        /*0354*/ 	.word	0x00000110
        /*0358*/ 	.short	0x0100
        /*035a*/ 	.byte	0x04
	.zero		1


	//   ....[37]....
        /*035c*/ 	.word	0x00000cd0
        /*0360*/ 	.word	0x000000ff
        /*0364*/ 	.word	0x00000130
        /*0368*/ 	.short	0x0100
        /*036a*/ 	.byte	0x04
	.zero		1


	//   ....[38]....
        /*036c*/ 	.word	0x00000ce0
        /*0370*/ 	.word	0x000000ff
        /*0374*/ 	.word	0x00000118
        /*0378*/ 	.short	0x0100
        /*037a*/ 	.byte	0x04
	.zero		1


	//   ....[39]....
        /*037c*/ 	.word	0x00000cf0
        /*0380*/ 	.word	0x000000ff
        /*0384*/ 	.word	0x00000138
        /*0388*/ 	.short	0x0100
        /*038a*/ 	.byte	0x04
	.zero		1


	//   ....[40]....
        /*038c*/ 	.word	0x00000de0
        /*0390*/ 	.word	0x000000ff
        /*0394*/ 	.word	0x00000140
        /*0398*/ 	.short	0x0100
        /*039a*/ 	.byte	0x04
	.zero		1


	//   ....[41]....
        /*039c*/ 	.word	0x00000df0
        /*03a0*/ 	.word	0x000000ff
        /*03a4*/ 	.word	0x00000150
        /*03a8*/ 	.short	0x0100
        /*03aa*/ 	.byte	0x04
	.zero		1


	//   ....[42]....
        /*03ac*/ 	.word	0x00000e00
        /*03b0*/ 	.word	0x000000ff
        /*03b4*/ 	.word	0x00000148
        /*03b8*/ 	.short	0x0100
        /*03ba*/ 	.byte	0x04
	.zero		1


	//   ....[43]....
        /*03bc*/ 	.word	0x00000e10
        /*03c0*/ 	.word	0x000000ff
        /*03c4*/ 	.word	0x00000158
        /*03c8*/ 	.short	0x0100
        /*03ca*/ 	.byte	0x04
	.zero		1


	//   ....[44]....
        /*03cc*/ 	.word	0x00001d50
        /*03d0*/ 	.word	0x00000000
        /*03d4*/ 	.word	0x00000150
        /*03d8*/ 	.short	0x010a
        /*03da*/ 	.byte	0xff
	.zero		1


	//   ....[45]....
        /*03dc*/ 	.word	0x00001d70
        /*03e0*/ 	.word	0x00000000
        /*03e4*/ 	.word	0x00000140
        /*03e8*/ 	.short	0x0101
        /*03ea*/ 	.byte	0xff
	.zero		1


	//   ....[46]....
        /*03ec*/ 	.word	0x00001e30
        /*03f0*/ 	.word	0x000000ff
        /*03f4*/ 	.word	0x00000048
        /*03f8*/ 	.short	0x010a
        /*03fa*/ 	.byte	0x04
	.zero		1


	//   ....[47]....
        /*03fc*/ 	.word	0x00001ec0
        /*0400*/ 	.word	0x000000ff
        /*0404*/ 	.word	0x00000048
        /*0408*/ 	.short	0x010a
        /*040a*/ 	.byte	0x21
	.zero		1


	//   ....[48]....
        /*040c*/ 	.word	0x00002050
        /*0410*/ 	.word	0x000000ff
        /*0414*/ 	.word	0x00000048
        /*0418*/ 	.short	0x010a
        /*041a*/ 	.byte	0x05
	.zero		1


	//   ....[49]....
        /*041c*/ 	.word	0x000021a0
        /*0420*/ 	.word	0x000000ff
        /*0424*/ 	.word	0x000000d8
        /*0428*/ 	.short	0x0101
        /*042a*/ 	.byte	0x15
	.zero		1


	//   ....[50]....
        /*042c*/ 	.word	0x000021c0
        /*0430*/ 	.word	0x000000ff
        /*0434*/ 	.word	0x00000048
        /*0438*/ 	.short	0x010a
        /*043a*/ 	.byte	0x04
	.zero		1


	//   ....[51]....
        /*043c*/ 	.word	0x00002240
        /*0440*/ 	.word	0x000000ff
        /*0444*/ 	.word	0x00000048
        /*0448*/ 	.short	0x010a
        /*044a*/ 	.byte	0x11
	.zero		1


	//   ....[52]....
        /*044c*/ 	.word	0x000023d0
        /*0450*/ 	.word	0x000000ff
        /*0454*/ 	.word	0x00000048
        /*0458*/ 	.short	0x010a
        /*045a*/ 	.byte	0x05
	.zero		1


	//   ....[53]....
        /*045c*/ 	.word	0x00002510
        /*0460*/ 	.word	0x00000003
        /*0464*/ 	.word	0x000000e0
        /*0468*/ 	.short	0x010a
        /*046a*/ 	.byte	0xff
	.zero		1


	//   ....[54]....
        /*046c*/ 	.word	0x00002660
        /*0470*/ 	.word	0x00000000
        /*0474*/ 	.word	0x00000000
        /*0478*/ 	.short	0x0101
        /*047a*/ 	.byte	0xff
	.zero		1


	//   ....[55]....
        /*047c*/ 	.word	0x00002c20
        /*0480*/ 	.word	0x000000ff
        /*0484*/ 	.word	0x00000000
        /*0488*/ 	.short	0x010a
        /*048a*/ 	.byte	0x04
	.zero		1


	//   ....[56]....
        /*048c*/ 	.word	0x00002cb0
        /*0490*/ 	.word	0x000000ff
        /*0494*/ 	.word	0x00000000
        /*0498*/ 	.short	0x010a
        /*049a*/ 	.byte	0x05
	.zero		1


	//   ....[57]....
        /*049c*/ 	.word	0x00002d40
        /*04a0*/ 	.word	0x000000ff
        /*04a4*/ 	.word	0x00000000
        /*04a8*/ 	.short	0x010a
        /*04aa*/ 	.byte	0x05
	.zero		1


	//   ....[58]....
        /*04ac*/ 	.word	0x00002dd0
        /*04b0*/ 	.word	0x000000ff
        /*04b4*/ 	.word	0x00000000
        /*04b8*/ 	.short	0x010a
        /*04ba*/ 	.byte	0x05
	.zero		1


	//   ....[59]....
        /*04bc*/ 	.word	0x00002e60
        /*04c0*/ 	.word	0x000000ff
        /*04c4*/ 	.word	0x00000000
        /*04c8*/ 	.short	0x010a
        /*04ca*/ 	.byte	0x05
	.zero		1


	//   ....[60]....
        /*04cc*/ 	.word	0x00002ef0
        /*04d0*/ 	.word	0x000000ff
        /*04d4*/ 	.word	0x00000000
        /*04d8*/ 	.short	0x010a
        /*04da*/ 	.byte	0x05
	.zero		1


	//   ....[61]....
        /*04dc*/ 	.word	0x00002f80
        /*04e0*/ 	.word	0x000000ff
        /*04e4*/ 	.word	0x00000000
        /*04e8*/ 	.short	0x010a
        /*04ea*/ 	.byte	0x05
	.zero		1


	//   ....[62]....
        /*04ec*/ 	.word	0x00003010
        /*04f0*/ 	.word	0x000000ff
        /*04f4*/ 	.word	0x00000000
        /*04f8*/ 	.short	0x010a
        /*04fa*/ 	.byte	0x05
	.zero		1


	//   ....[63]....
        /*04fc*/ 	.word	0x000030b0
        /*0500*/ 	.word	0x00000000
        /*0504*/ 	.word	0x00000000
        /*0508*/ 	.short	0x010a
        /*050a*/ 	.byte	0xff
	.zero		1


	//   ....[64]....
        /*050c*/ 	.word	0x000031f0
        /*0510*/ 	.word	0x00000002
        /*0514*/ 	.word	0x00000140
        /*0518*/ 	.short	0x010a
        /*051a*/ 	.byte	0xff
	.zero		1


	//   ....[65]....
        /*051c*/ 	.word	0x00003250
        /*0520*/ 	.word	0x00000004
        /*0524*/ 	.word	0x00000000
        /*0528*/ 	.short	0x0101
        /*052a*/ 	.byte	0xff
	.zero		1


	//   ....[66]....
        /*052c*/ 	.word	0x00003270
        /*0530*/ 	.word	0x000000ff
        /*0534*/ 	.word	0x000000f0
        /*0538*/ 	.short	0x010a
        /*053a*/ 	.byte	0x04
	.zero		1


	//   ....[67]....
        /*053c*/ 	.word	0x00003390
        /*0540*/ 	.word	0x00000002
        /*0544*/ 	.word	0x000000e0
        /*0548*/ 	.short	0x010a
        /*054a*/ 	.byte	0xff
	.zero		1


	//   ....[68]....
        /*054c*/ 	.word	0x000034a0
        /*0550*/ 	.word	0x00000002
        /*0554*/ 	.word	0x00000000
        /*0558*/ 	.short	0x0101
        /*055a*/ 	.byte	0xff
	.zero		1


	//   ....[69]....
        /*055c*/ 	.word	0x00003530
        /*0560*/ 	.word	0x000000ff
        /*0564*/ 	.word	0x000000f0
        /*0568*/ 	.short	0x0106
        /*056a*/ 	.byte	0x04
	.zero		1


	//   ....[70]....
        /*056c*/ 	.word	0x00003550
        /*0570*/ 	.word	0x000000ff
        /*0574*/ 	.word	0x000000f0
        /*0578*/ 	.short	0x010a
        /*057a*/ 	.byte	0x04
	.zero		1


	//   ....[71]....
        /*057c*/ 	.word	0x000035e0
        /*0580*/ 	.word	0x000000ff
        /*0584*/ 	.word	0x000000f0
        /*0588*/ 	.short	0x0106
        /*058a*/ 	.byte	0x07
	.zero		1


	//   ....[72]....
        /*058c*/ 	.word	0x00003620
        /*0590*/ 	.word	0x00000000
        /*0594*/ 	.word	0x000000f0
        /*0598*/ 	.short	0x010a
        /*059a*/ 	.byte	0xff
	.zero		1


	//   ....[73]....
        /*059c*/ 	.word	0x00003b40
        /*05a0*/ 	.word	0x00000000
        /*05a4*/ 	.word	0x000000e0
        /*05a8*/ 	.short	0x010a
        /*05aa*/ 	.byte	0xff
	.zero		1


	//   ....[74]....
        /*05ac*/ 	.word	0x00003c40
        /*05b0*/ 	.word	0x00000003
        /*05b4*/ 	.word	0x00000000
        /*05b8*/ 	.short	0x0101
        /*05ba*/ 	.byte	0xff
	.zero		1


	//   ....[75]....
        /*05bc*/ 	.word	0x00003c50
        /*05c0*/ 	.word	0x000000ff
        /*05c4*/ 	.word	0x00000000
        /*05c8*/ 	.short	0x010a
        /*05ca*/ 	.byte	0x04
	.zero		1


	//   ....[76]....
        /*05cc*/ 	.word	0x00003cd0
        /*05d0*/ 	.word	0x000000ff
        /*05d4*/ 	.word	0x00000120
        /*05d8*/ 	.short	0x010a
        /*05da*/ 	.byte	0x17
	.zero		1


	//   ....[77]....
        /*05dc*/ 	.word	0x00003db0
        /*05e0*/ 	.word	0x000000ff
        /*05e4*/ 	.word	0x00000000
        /*05e8*/ 	.short	0x010a
        /*05ea*/ 	.byte	0x05
	.zero		1


	//   ....[78]....
        /*05ec*/ 	.word	0x00003ef0
        /*05f0*/ 	.word	0x000000ff
        /*05f4*/ 	.word	0x00000000
        /*05f8*/ 	.short	0x010a
        /*05fa*/ 	.byte	0x04
	.zero		1


	//   ....[79]....
        /*05fc*/ 	.word	0x000040e0
        /*0600*/ 	.word	0x000000ff
        /*0604*/ 	.word	0x00000000
        /*0608*/ 	.short	0x010a
        /*060a*/ 	.byte	0x04
	.zero		1


	//   ....[80]....
        /*060c*/ 	.word	0x00004170
        /*0610*/ 	.word	0x000000ff
        /*0614*/ 	.word	0x00000000
        /*0618*/ 	.short	0x010a
        /*061a*/ 	.byte	0x05
	.zero		1


	//   ....[81]....
        /*061c*/ 	.word	0x00004200
        /*0620*/ 	.word	0x000000ff
        /*0624*/ 	.word	0x00000000
        /*0628*/ 	.short	0x010a
        /*062a*/ 	.byte	0x05
	.zero		1


	//   ....[82]....
        /*062c*/ 	.word	0x00004290
        /*0630*/ 	.word	0x000000ff
        /*0634*/ 	.word	0x00000000
        /*0638*/ 	.short	0x010a
        /*063a*/ 	.byte	0x04
	.zero		1


	//   ....[83]....
        /*063c*/ 	.word	0x000047a0
        /*0640*/ 	.word	0x0000000c
        /*0644*/ 	.word	0x000000e0
        /*0648*/ 	.short	0x010a
        /*064a*/ 	.byte	0xff
	.zero		1


	//   ....[84]....
        /*064c*/ 	.word	0x00004910
        /*0650*/ 	.word	0x00000000
        /*0654*/ 	.word	0x00000000
        /*0658*/ 	.short	0x0101
        /*065a*/ 	.byte	0xff
	.zero		1


	//   ....[85]....
        /*065c*/ 	.word	0x00004da0
        /*0660*/ 	.word	0x000000ff
        /*0664*/ 	.word	0x000000d8
        /*0668*/ 	.short	0x010a
        /*066a*/ 	.byte	0x15
	.zero		1


	//   ....[86]....
        /*066c*/ 	.word	0x00004f20
        /*0670*/ 	.word	0x000000ff
        /*0674*/ 	.word	0x000000b0
        /*0678*/ 	.short	0x010a
        /*067a*/ 	.byte	0x15
	.zero		1


	//   ....[87]....
        /*067c*/ 	.word	0x00005090
        /*0680*/ 	.word	0x000000ff
        /*0684*/ 	.word	0x00000090
        /*0688*/ 	.short	0x010b
        /*068a*/ 	.byte	0x15
	.zero		1


	//   ....[88]....
        /*068c*/ 	.word	0x000050a0
        /*0690*/ 	.word	0x000000ff
        /*0694*/ 	.word	0x00000000
        /*0698*/ 	.short	0x0101
        /*069a*/ 	.byte	0x28
	.zero		1


	//   ....[89]....
        /*069c*/ 	.word	0x000050b0
        /*06a0*/ 	.word	0x000000ff
        /*06a4*/ 	.word	0x000000b8
        /*06a8*/ 	.short	0x010a
        /*06aa*/ 	.byte	0x15
	.zero		1


	//   ....[90]....
        /*06ac*/ 	.word	0x00005200
        /*06b0*/ 	.word	0x000000ff
        /*06b4*/ 	.word	0x00000098
        /*06b8*/ 	.short	0x010b
        /*06ba*/ 	.byte	0x15
	.zero		1


	//   ....[91]....
        /*06bc*/ 	.word	0x00005210
        /*06c0*/ 	.word	0x000000ff
        /*06c4*/ 	.word	0x00000000
        /*06c8*/ 	.short	0x0101
        /*06ca*/ 	.byte	0x27
	.zero		1


	//   ....[92]....
        /*06cc*/ 	.word	0x00005220
        /*06d0*/ 	.word	0x000000ff
        /*06d4*/ 	.word	0x000000c0
        /*06d8*/ 	.short	0x010a
        /*06da*/ 	.byte	0x15
	.zero		1


	//   ....[93]....
        /*06dc*/ 	.word	0x00005360
        /*06e0*/ 	.word	0x000000ff
        /*06e4*/ 	.word	0x000000a0
        /*06e8*/ 	.short	0x010b
        /*06ea*/ 	.byte	0x15
	.zero		1


	//   ....[94]....
        /*06ec*/ 	.word	0x00005370
        /*06f0*/ 	.word	0x000000ff
        /*06f4*/ 	.word	0x00000000
        /*06f8*/ 	.short	0x0101
        /*06fa*/ 	.byte	0x26
	.zero		1


	//   ....[95]....
        /*06fc*/ 	.word	0x00005380
        /*0700*/ 	.word	0x000000ff
        /*0704*/ 	.word	0x000000c8
        /*0708*/ 	.short	0x010a
        /*070a*/ 	.byte	0x15
	.zero		1


	//   ....[96]....
        /*070c*/ 	.word	0x00005580
        /*0710*/ 	.word	0x000000ff
        /*0714*/ 	.word	0x000000a8
        /*0718*/ 	.short	0x010b
        /*071a*/ 	.byte	0x15
	.zero		1


	//   ....[97]....
        /*071c*/ 	.word	0x00005590
        /*0720*/ 	.word	0x000000ff
        /*0724*/ 	.word	0x00000000
        /*0728*/ 	.short	0x0101
        /*072a*/ 	.byte	0x25
	.zero		1


	//   ....[98]....
        /*072c*/ 	.word	0x000055c0
        /*0730*/ 	.word	0x000000ff
        /*0734*/ 	.word	0x000000b0
        /*0738*/ 	.short	0x010a
        /*073a*/ 	.byte	0x15
	.zero		1


	//   ....[99]....
        /*073c*/ 	.word	0x000055e0
        /*0740*/ 	.word	0x000000ff
        /*0744*/ 	.word	0x000000b8
        /*0748*/ 	.short	0x010a
        /*074a*/ 	.byte	0x15
	.zero		1


	//   ....[100]....
        /*074c*/ 	.word	0x00005600
        /*0750*/ 	.word	0x000000ff
        /*0754*/ 	.word	0x000000c0
        /*0758*/ 	.short	0x010a
        /*075a*/ 	.byte	0x15
	.zero		1


	//   ....[101]....
        /*075c*/ 	.word	0x00005640
        /*0760*/ 	.word	0x00000000
        /*0764*/ 	.word	0x000000c8
        /*0768*/ 	.short	0x010a
        /*076a*/ 	.byte	0xff
	.zero		1


	//   ....[102]....
        /*076c*/ 	.word	0x000059a0
        /*0770*/ 	.word	0x00000003
        /*0774*/ 	.word	0x000000e0
        /*0778*/ 	.short	0x010a
        /*077a*/ 	.byte	0xff
	.zero		1


	//   ....[103]....
        /*077c*/ 	.word	0x00005b20
        /*0780*/ 	.word	0x00000000
        /*0784*/ 	.word	0x00000000
        /*0788*/ 	.short	0x0101
        /*078a*/ 	.byte	0xff
	.zero		1


	//   ....[104]....
        /*078c*/ 	.word	0x000066a0
        /*0790*/ 	.word	0x000000ff
        /*0794*/ 	.word	0x00000090
        /*0798*/ 	.short	0x010a
        /*079a*/ 	.byte	0x2c
	.zero		1


	//   ....[105]....
        /*079c*/ 	.word	0x000066f0
        /*07a0*/ 	.word	0x00000065
        /*07a4*/ 	.word	0x00000100
        /*07a8*/ 	.short	0x010a
        /*07aa*/ 	.byte	0xff
	.zero		1


	//   ....[106]....
        /*07ac*/ 	.word	0x00006810
        /*07b0*/ 	.word	0x000000ff
        /*07b4*/ 	.word	0x00000090
        /*07b8*/ 	.short	0x010a
        /*07ba*/ 	.byte	0x2c
	.zero		1


	//   ....[107]....
        /*07bc*/ 	.word	0x00006910
        /*07c0*/ 	.word	0x00000065
        /*07c4*/ 	.word	0x00000100
        /*07c8*/ 	.short	0x010a
        /*07ca*/ 	.byte	0xff
	.zero		1


	//   ....[108]....
        /*07cc*/ 	.word	0x00007410
        /*07d0*/ 	.word	0x00000000
        /*07d4*/ 	.word	0x00000000
        /*07d8*/ 	.short	0x0101
        /*07da*/ 	.byte	0xff
	.zero		1


	//   ....[109]....
        /*07dc*/ 	.word	0x00007420
        /*07e0*/ 	.word	0x00000003
        /*07e4*/ 	.word	0x00000090
        /*07e8*/ 	.short	0x010a
        /*07ea*/ 	.byte	0xff
	.zero		1


	//   ....[110]....
        /*07ec*/ 	.word	0x000074f0
        /*07f0*/ 	.word	0x00000003
        /*07f4*/ 	.word	0x00000090
        /*07f8*/ 	.short	0x010a
        /*07fa*/ 	.byte	0xff
	.zero		1


	//   ....[111]....
        /*07fc*/ 	.word	0x00008070
        /*0800*/ 	.word	0x0000003f
        /*0804*/ 	.word	0x00000000
        /*0808*/ 	.short	0x0101
        /*080a*/ 	.byte	0xff
	.zero		1


	//   ....[112]....
        /*080c*/ 	.word	0x00008090
        /*0810*/ 	.word	0x0000006d
        /*0814*/ 	.word	0x00000090
        /*0818*/ 	.short	0x010a
        /*081a*/ 	.byte	0xff
	.zero		1


	//   ....[113]....
        /*081c*/ 	.word	0x00008150
        /*0820*/ 	.word	0x0000006d
        /*0824*/ 	.word	0x00000090
        /*0828*/ 	.short	0x010a
        /*082a*/ 	.byte	0xff
	.zero		1


	//   ....[114]....
        /*082c*/ 	.word	0x00008cc0
        /*0830*/ 	.word	0x0000003f
        /*0834*/ 	.word	0x00000000
        /*0838*/ 	.short	0x0101
        /*083a*/ 	.byte	0xff
	.zero		1


	//   ....[115]....
        /*083c*/ 	.word	0x00008ce0
        /*0840*/ 	.word	0x0000006e
        /*0844*/ 	.word	0x00000090
        /*0848*/ 	.short	0x010a
        /*084a*/ 	.byte	0xff
	.zero		1


	//   ....[116]....
        /*084c*/ 	.word	0x00008da0
        /*0850*/ 	.word	0x0000006e
        /*0854*/ 	.word	0x00000090
        /*0858*/ 	.short	0x010a
        /*085a*/ 	.byte	0xff
	.zero		1


	//   ....[117]....
        /*085c*/ 	.word	0x000091e0
        /*0860*/ 	.word	0x000000ff
        /*0864*/ 	.word	0x00000000
        /*0868*/ 	.short	0x0101
        /*086a*/ 	.byte	0x04
	.zero		1


	//   ....[118]....
        /*086c*/ 	.word	0x00009980
        /*0870*/ 	.word	0x00000003
        /*0874*/ 	.word	0x00000000
        /*0878*/ 	.short	0x0101
        /*087a*/ 	.byte	0xff
	.zero		1


	//   ....[119]....
        /*087c*/ 	.word	0x00009c40
        /*0880*/ 	.word	0x000000ff
        /*0884*/ 	.word	0x00000000
        /*0888*/ 	.short	0x0101
        /*088a*/ 	.byte	0x06
	.zero		1


	//   ....[120]....
        /*088c*/ 	.word	0x00009c60
        /*0890*/ 	.word	0x00000000
        /*0894*/ 	.word	0x00000150
        /*0898*/ 	.short	0x010a
        /*089a*/ 	.byte	0xff
	.zero		1


	//   ....[121]....
        /*089c*/ 	.word	0x00009cc0
        /*08a0*/ 	.word	0x00000000
        /*08a4*/ 	.word	0x00000048
        /*08a8*/ 	.short	0x010a
        /*08aa*/ 	.byte	0xff
	.zero		1


	//   ....[122]....
        /*08ac*/ 	.word	0x00009d20
        /*08b0*/ 	.word	0x00000000
        /*08b4*/ 	.word	0x00000048
        /*08b8*/ 	.short	0x010a
        /*08ba*/ 	.byte	0xff
	.zero		1


	//   ....[123]....
        /*08bc*/ 	.word	0x00009d70
        /*08c0*/ 	.word	0x00000003
        /*08c4*/ 	.word	0x000000e0
        /*08c8*/ 	.short	0x010a
        /*08ca*/ 	.byte	0xff
	.zero		1


	//   ....[124]....
        /*08cc*/ 	.word	0x00009dd0
        /*08d0*/ 	.word	0x00000000
        /*08d4*/ 	.word	0x00000000
        /*08d8*/ 	.short	0x010a
        /*08da*/ 	.byte	0xff
	.zero		1


	//   ....[125]....
        /*08dc*/ 	.word	0x00009e30
        /*08e0*/ 	.word	0x00000000
        /*08e4*/ 	.word	0x00000000
        /*08e8*/ 	.short	0x010a
        /*08ea*/ 	.byte	0xff
	.zero		1


	//   ....[126]....
        /*08ec*/ 	.word	0x00009e90
        /*08f0*/ 	.word	0x00000000
        /*08f4*/ 	.word	0x00000000
        /*08f8*/ 	.short	0x010a
        /*08fa*/ 	.byte	0xff
	.zero		1


	//   ....[127]....
        /*08fc*/ 	.word	0x00009ef0
        /*0900*/ 	.word	0x00000000
        /*0904*/ 	.word	0x00000000
        /*0908*/ 	.short	0x010a
        /*090a*/ 	.byte	0xff
	.zero		1


	//   ....[128]....
        /*090c*/ 	.word	0x00009f50
        /*0910*/ 	.word	0x00000000
        /*0914*/ 	.word	0x00000000
        /*0918*/ 	.short	0x010a
        /*091a*/ 	.byte	0xff
	.zero		1


	//   ....[129]....
        /*091c*/ 	.word	0x00009fb0
        /*0920*/ 	.word	0x00000000
        /*0924*/ 	.word	0x00000000
        /*0928*/ 	.short	0x010a
        /*092a*/ 	.byte	0xff
	.zero		1


	//   ....[130]....
        /*092c*/ 	.word	0x0000a010
        /*0930*/ 	.word	0x00000000
        /*0934*/ 	.word	0x00000000
        /*0938*/ 	.short	0x010a
        /*093a*/ 	.byte	0xff
	.zero		1


	//   ....[131]....
        /*093c*/ 	.word	0x0000a070
        /*0940*/ 	.word	0x00000000
        /*0944*/ 	.word	0x00000000
        /*0948*/ 	.short	0x010a
        /*094a*/ 	.byte	0xff
	.zero		1


	//   ....[132]....
        /*094c*/ 	.word	0x0000a0c0
        /*0950*/ 	.word	0x00000002
        /*0954*/ 	.word	0x00000140
        /*0958*/ 	.short	0x010a
        /*095a*/ 	.byte	0xff
	.zero		1


	//   ....[133]....
        /*095c*/ 	.word	0x0000a120
        /*0960*/ 	.word	0x00000002
        /*0964*/ 	.word	0x000000f0
        /*0968*/ 	.short	0x010a
        /*096a*/ 	.byte	0xff
	.zero		1


	//   ....[134]....
        /*096c*/ 	.word	0x0000a170
        /*0970*/ 	.word	0x00000002
        /*0974*/ 	.word	0x000000e0
        /*0978*/ 	.short	0x010a
        /*097a*/ 	.byte	0xff
	.zero		1


	//   ....[135]....
        /*097c*/ 	.word	0x0000a1d0
        /*0980*/ 	.word	0x00000000
        /*0984*/ 	.word	0x000000f0
        /*0988*/ 	.short	0x010a
        /*098a*/ 	.byte	0xff
	.zero		1


	//   ....[136]....
        /*098c*/ 	.word	0x0000a220
        /*0990*/ 	.word	0x00000000
        /*0994*/ 	.word	0x000000e0
        /*0998*/ 	.short	0x010a
        /*099a*/ 	.byte	0xff
	.zero		1


	//   ....[137]....
        /*099c*/ 	.word	0x0000a280
        /*09a0*/ 	.word	0x00000003
        /*09a4*/ 	.word	0x00000120
        /*09a8*/ 	.short	0x010a
        /*09aa*/ 	.byte	0xff
	.zero		1


	//   ....[138]....
        /*09ac*/ 	.word	0x0000a2e0
        /*09b0*/ 	.word	0x00000000
        /*09b4*/ 	.word	0x00000000
        /*09b8*/ 	.short	0x010a
        /*09ba*/ 	.byte	0xff
	.zero		1


	//   ....[139]....
        /*09bc*/ 	.word	0x0000a340
        /*09c0*/ 	.word	0x00000000
        /*09c4*/ 	.word	0x00000000
        /*09c8*/ 	.short	0x010a
        /*09ca*/ 	.byte	0xff
	.zero		1


	//   ....[140]....
        /*09cc*/ 	.word	0x0000a3a0
        /*09d0*/ 	.word	0x00000000
        /*09d4*/ 	.word	0x00000000
        /*09d8*/ 	.short	0x010a
        /*09da*/ 	.byte	0xff
	.zero		1


	//   ....[141]....
        /*09dc*/ 	.word	0x0000a400
        /*09e0*/ 	.word	0x00000000
        /*09e4*/ 	.word	0x00000000
        /*09e8*/ 	.short	0x010a
        /*09ea*/ 	.byte	0xff
	.zero		1


	//   ....[142]....
        /*09ec*/ 	.word	0x0000a460
        /*09f0*/ 	.word	0x00000000
        /*09f4*/ 	.word	0x00000000
        /*09f8*/ 	.short	0x010a
        /*09fa*/ 	.byte	0xff
	.zero		1


	//   ....[143]....
        /*09fc*/ 	.word	0x0000a4b0
        /*0a00*/ 	.word	0x0000000c
        /*0a04*/ 	.word	0x000000e0
        /*0a08*/ 	.short	0x010a
        /*0a0a*/ 	.byte	0xff
	.zero		1


	//   ....[144]....
        /*0a0c*/ 	.word	0x0000a510
        /*0a10*/ 	.word	0x00000000
        /*0a14*/ 	.word	0x000000d8
        /*0a18*/ 	.short	0x010a
        /*0a1a*/ 	.byte	0xff
	.zero		1


	//   ....[145]....
        /*0a1c*/ 	.word	0x0000a570
        /*0a20*/ 	.word	0x00000000
        /*0a24*/ 	.word	0x000000b0
        /*0a28*/ 	.short	0x010a
        /*0a2a*/ 	.byte	0xff
	.zero		1


	//   ....[146]....
        /*0a2c*/ 	.word	0x0000a5d0
        /*0a30*/ 	.word	0x00000000
        /*0a34*/ 	.word	0x000000b8
        /*0a38*/ 	.short	0x010a
        /*0a3a*/ 	.byte	0xff
	.zero		1


	//   ....[147]....
        /*0a3c*/ 	.word	0x0000a630
        /*0a40*/ 	.word	0x00000000
        /*0a44*/ 	.word	0x000000c0
        /*0a48*/ 	.short	0x010a
        /*0a4a*/ 	.byte	0xff
	.zero		1


	//   ....[148]....
        /*0a4c*/ 	.word	0x0000a690
        /*0a50*/ 	.word	0x00000000
        /*0a54*/ 	.word	0x000000c8
        /*0a58*/ 	.short	0x010a
        /*0a5a*/ 	.byte	0xff
	.zero		1


	//   ....[149]....
        /*0a5c*/ 	.word	0x0000a6f0
        /*0a60*/ 	.word	0x00000000
        /*0a64*/ 	.word	0x000000b0
        /*0a68*/ 	.short	0x010a
        /*0a6a*/ 	.byte	0xff
	.zero		1


	//   ....[150]....
        /*0a6c*/ 	.word	0x0000a750
        /*0a70*/ 	.word	0x00000000
        /*0a74*/ 	.word	0x000000b8
        /*0a78*/ 	.short	0x010a
        /*0a7a*/ 	.byte	0xff
	.zero		1


	//   ....[151]....
        /*0a7c*/ 	.word	0x0000a7b0
        /*0a80*/ 	.word	0x00000000
        /*0a84*/ 	.word	0x000000c0
        /*0a88*/ 	.short	0x010a
        /*0a8a*/ 	.byte	0xff
	.zero		1


	//   ....[152]....
        /*0a8c*/ 	.word	0x0000a800
        /*0a90*/ 	.word	0x00000003
        /*0a94*/ 	.word	0x000000e0
        /*0a98*/ 	.short	0x010a
        /*0a9a*/ 	.byte	0xff
	.zero		1


	//   ....[153]....
        /*0a9c*/ 	.word	0x0000a860
        /*0aa0*/ 	.word	0x00000000
        /*0aa4*/ 	.word	0x00000090
        /*0aa8*/ 	.short	0x010a
        /*0aaa*/ 	.byte	0xff
	.zero		1


	//   ....[154]....
        /*0aac*/ 	.word	0x0000a8b0
        /*0ab0*/ 	.word	0x00000065
        /*0ab4*/ 	.word	0x00000100
        /*0ab8*/ 	.short	0x010a
        /*0aba*/ 	.byte	0xff
	.zero		1


	//   ....[155]....
        /*0abc*/ 	.word	0x0000a900
        /*0ac0*/ 	.word	0x00000003
        /*0ac4*/ 	.word	0x00000090
        /*0ac8*/ 	.short	0x010a
        /*0aca*/ 	.byte	0xff
	.zero		1


	//   ....[156]....
        /*0acc*/ 	.word	0x0000a950
        /*0ad0*/ 	.word	0x0000006d
        /*0ad4*/ 	.word	0x00000090
        /*0ad8*/ 	.short	0x010a
        /*0ada*/ 	.byte	0xff
	.zero		1


	//   ....[157]....
        /*0adc*/ 	.word	0x0000a9a0
        /*0ae0*/ 	.word	0x0000006e
        /*0ae4*/ 	.word	0x00000090
        /*0ae8*/ 	.short	0x010a
        /*0aea*/ 	.byte	0xff
	.zero		1


	//----- nvinfo : EIATTR_NUM_MBARRIERS
	.align		4
.L_47:
        /*0aec*/ 	.byte	0x03, 0x38
        /*0aee*/ 	.short	0x002c


	//----- nvinfo : EIATTR_EXIT_INSTR_OFFSETS
	.align		4
        /*0af0*/ 	.byte	0x04, 0x1c
        /*0af2*/ 	.short	(.L_49 - .L_48)


	//   ....[0]....
.L_48:
        /*0af4*/ 	.word	0x000030e0


	//   ....[1]....
        /*0af8*/ 	.word	0x000035f0


	//   ....[2]....
        /*0afc*/ 	.word	0x00003650


	//   ....[3]....
        /*0b00*/ 	.word	0x000044f0


	//   ....[4]....
        /*0b04*/ 	.word	0x00005670


	//   ....[5]....
        /*0b08*/ 	.word	0x000056b0


	//   ....[6]....
        /*0b0c*/ 	.word	0x00009b30


	//   ....[7]....
        /*0b10*/ 	.word	0x00009ba0


	//   ....[8]....
        /*0b14*/ 	.word	0x00009bd0


	//   ....[9]....
        /*0b18*/ 	.word	0x00009c50


	//----- nvinfo : EIATTR_MAX_THREADS
	.align		4
.L_49:
        /*0b1c*/ 	.byte	0x04, 0x05
        /*0b1e*/ 	.short	(.L_51 - .L_50)
.L_50:
        /*0b20*/ 	.word	0x00000100
        /*0b24*/ 	.word	0x00000001
        /*0b28*/ 	.word	0x00000001


	//----- nvinfo : EIATTR_CRS_STACK_SIZE
	.align		4
.L_51:
        /*0b2c*/ 	.byte	0x04, 0x1e
        /*0b2e*/ 	.short	(.L_53 - .L_52)
.L_52:
        /*0b30*/ 	.word	0x00000000


	//----- nvinfo : EIATTR_CBANK_PARAM_SIZE
	.align		4
.L_53:
        /*0b34*/ 	.byte	0x03, 0x19
        /*0b36*/ 	.short	0x0800


	//----- nvinfo : EIATTR_PARAM_CBANK
	.align		4
        /*0b38*/ 	.byte	0x04, 0x0a
        /*0b3a*/ 	.short	(.L_55 - .L_54)
	.align		4
.L_54:
        /*0b3c*/ 	.word	index@(.nv.constant0._ZN7cutlass13device_kernelINS_4gemm6kernel13GemmUniversalIN4cute5tupleIJiiiiEEENS1_10collective13CollectiveMmaINS1_35MainloopSm100TmaUmmaWarpSpecializedILi9ELi2ELi4ENS5_IJNS4_1CILi4EEESB_NSA_ILi1EEEEEEEENS5_IJNSA_ILi64EEENSA_ILi256EEENSA_ILi32EEEEEENS_6half_tENS5_IJlSC_lEEESJ_SK_NS4_8TiledMMAINS4_8MMA_AtomIJNS4_20SM100_MMA_F16BF16_SSISJ_SJ_fLi64ELi256ELNS4_4UMMA5MajorE0ELSP_0ELNSO_7ScaleInE0ELSQ_0EEEEEENS4_6LayoutINS5_IJSC_SC_SC_EEENS5_IJNSA_ILi0EEESV_SV_EEEEENS5_IJNS4_10UnderscoreESY_SY_EEEEENS4_23SM90_TMA_LOAD_MULTICASTENS4_14ComposedLayoutINS4_7SwizzleILi2ELi4ELi3EEENS4_18smem_ptr_flag_bitsILi16EEENST_INS5_IJNSA_ILi8EEESH_EEENS5_IJSH_SC_EEEEEEEvNS4_8identityES11_S1B_vS1C_EENS_8epilogue10collective18CollectiveEpilogueINS1E_23Sm100TmaWarpSpecializedILi4ELi2ELi32ELb1ELb0EEEJSI_NS5_IJNST_ISF_SC_EES1J_EEESJ_SK_SJ_SK_NS1E_6fusion15FusionCallbacksIS1I_NS1L_17LinearCombinationISJ_fSJ_fLNS_15FloatRoundStyleE2EEESI_S1K_JEEENS4_5SM1004TMEM4LOAD26SM100_TMEM_LOAD_16dp256b8xENS4_13SM90_TMA_LOADENS12_INS13_ILi3ELi4ELi3EEES16_NST_INS5_IJS17_SF_EEENS5_IJSF_SC_EEEEEEENS4_17SM75_U32x4_LDSM_NENS4_14SM90_TMA_STOREES20_NS4_17SM90_U32x4_STSM_NENS4_39AutoVectorizingCopyWithAssumedAlignmentILi128EEEEEEvvEEEEvNT_6ParamsE)
        /*0b40*/ 	.short	0x0380
        /*0b42*/ 	.short	0x0800


	//----- nvinfo : EIATTR_SW_WAR
	.align		4
.L_55:
        /*0b44*/ 	.byte	0x04, 0x36
        /*0b46*/ 	.short	(.L_57 - .L_56)
.L_56:
        /*0b48*/ 	.word	0x00000008
.L_57:


//--------------------- .nv.callgraph             --------------------------
	.section	.nv.callgraph,"",@"SHT_CUDA_CALLGRAPH"
	.align	4
	.sectionentsize	8
	.align		4
        /*0000*/ 	.word	0x00000000
	.align		4
        /*0004*/ 	.word	0xffffffff
	.align		4
        /*0008*/ 	.word	index@(_ZN7cutlass13device_kernelINS_4gemm6kernel13GemmUniversalIN4cute5tupleIJiiiiEEENS1_10collective13CollectiveMmaINS1_35MainloopSm100TmaUmmaWarpSpecializedILi9ELi2ELi4ENS5_IJNS4_1CILi4EEESB_NSA_ILi1EEEEEEEENS5_IJNSA_ILi64EEENSA_ILi256EEENSA_ILi32EEEEEENS_6half_tENS5_IJlSC_lEEESJ_SK_NS4_8TiledMMAINS4_8MMA_AtomIJNS4_20SM100_MMA_F16BF16_SSISJ_SJ_fLi64ELi256ELNS4_4UMMA5MajorE0ELSP_0ELNSO_7ScaleInE0ELSQ_0EEEEEENS4_6LayoutINS5_IJSC_SC_SC_EEENS5_IJNSA_ILi0EEESV_SV_EEEEENS5_IJNS4_10UnderscoreESY_SY_EEEEENS4_23SM90_TMA_LOAD_MULTICASTENS4_14ComposedLayoutINS4_7SwizzleILi2ELi4ELi3EEENS4_18smem_ptr_flag_bitsILi16EEENST_INS5_IJNSA_ILi8EEESH_EEENS5_IJSH_SC_EEEEEEEvNS4_8identityES11_S1B_vS1C_EENS_8epilogue10collective18CollectiveEpilogueINS1E_23Sm100TmaWarpSpecializedILi4ELi2ELi32ELb1ELb0EEEJSI_NS5_IJNST_ISF_SC_EES1J_EEESJ_SK_SJ_SK_NS1E_6fusion15FusionCallbacksIS1I_NS1L_17LinearCombinationISJ_fSJ_fLNS_15FloatRoundStyleE2EEESI_S1K_JEEENS4_5SM1004TMEM4LOAD26SM100_TMEM_LOAD_16dp256b8xENS4_13SM90_TMA_LOADENS12_INS13_ILi3ELi4ELi3EEES16_NST_INS5_IJS17_SF_EEENS5_IJSF_SC_EEEEEEENS4_17SM75_U32x4_LDSM_NENS4_14SM90_TMA_STOREES20_NS4_17SM90_U32x4_STSM_NENS4_39AutoVectorizingCopyWithAssumedAlignmentILi128EEEEEEvvEEEEvNT_6ParamsE)
	.align		4
        /*000c*/ 	.word	index@(__assertfail)
	.align		4
        /*0010*/ 	.word	0x00000000
	.align		4
        /*0014*/ 	.word	0xfffffffe
	.align		4
        /*0018*/ 	.word	0x00000000
	.align		4
        /*001c*/ 	.word	0xfffffffd
	.align		4
        /*0020*/ 	.word	0x00000000
	.align		4
        /*0024*/ 	.word	0xfffffffc


//--------------------- .nv.constant4             --------------------------
	.section	.nv.constant4,"a",@progbits
	.align	8
	.align		8
.nv.constant4:
        /*0000*/ 	.dword	__assertfail
	.align		8
        /*0008*/ 	.dword	__unnamed_1
	.align		8
        /*0010*/ 	.dword	__unnamed_2
	.align		8
        /*0018*/ 	.dword	_ZN40_INTERNAL_08b985a2_4_k_cu_60fc70b3_322064cuda3std3__45__cpo5beginE
	.align		8
        /*0020*/ 	.dword	_ZN40_INTERNAL_08b985a2_4_k_cu_60fc70b3_322064cuda3std3__45__cpo3endE
	.align		8
        /*0028*/ 	.dword	_ZN40_INTERNAL_08b985a2_4_k_cu_60fc70b3_322064cuda3std3__45__cpo6cbeginE
	.align		8
        /*0030*/ 	.dword	_ZN40_INTERNAL_08b985a2_4_k_cu_60fc70b3_322064cuda3std3__45__cpo4cendE
	.align		8
        /*0038*/ 	.dword	_ZN40_INTERNAL_08b985a2_4_k_cu_60fc70b3_322064cuda3std3__442_GLOBAL__N__08b985a2_4_k_cu_60fc70b3_322066ignoreE
	.align		8
        /*0040*/ 	.dword	_ZN40_INTERNAL_08b985a2_4_k_cu_60fc70b3_322064cuda3std3__419piecewise_constructE
	.align		8
        /*0048*/ 	.dword	_ZN40_INTERNAL_08b985a2_4_k_cu_60fc70b3_322064cuda3std3__48in_placeE
	.align		8
        /*0050*/ 	.dword	_ZN40_INTERNAL_08b985a2_4_k_cu_60fc70b3_322064cuda3std6ranges3__45__cpo4swapE
	.align		8
        /*0058*/ 	.dword	_ZN40_INTERNAL_08b985a2_4_k_cu_60fc70b3_322064cuda3std6ranges3__45__cpo9iter_moveE
	.align		8
        /*0060*/ 	.dword	_ZN40_INTERNAL_08b985a2_4_k_cu_60fc70b3_322064cute7productE
	.align		8
        /*0068*/ 	.dword	_ZN40_INTERNAL_08b985a2_4_k_cu_60fc70b3_322064cute1_E
	.align		8
        /*0070*/ 	.dword	$str$25
	.align		8
        /*0078*/ 	.dword	$str$26
	.align		8
        /*0080*/ 	.dword	$str$27
	.align		8
        /*0088*/ 	.dword	$str$28


//--------------------- .text._ZN7cutlass13device_kernelINS_4gemm6kernel13GemmUniversalIN4cute5tupleIJiiiiEEENS1_10collective13CollectiveMmaINS1_35MainloopSm100TmaUmmaWarpSpecializedILi9ELi2ELi4ENS5_IJNS4_1CILi4EEESB_NSA_ILi1EEEEEEEENS5_IJNSA_ILi64EEENSA_ILi256EEENSA_ILi32EEEEEENS_6half_tENS5_IJlSC_lEEESJ_SK_NS4_8TiledMMAINS4_8MMA_AtomIJNS4_20SM100_MMA_F16BF16_SSISJ_SJ_fLi64ELi256ELNS4_4UMMA5MajorE0ELSP_0ELNSO_7ScaleInE0ELSQ_0EEEEEENS4_6LayoutINS5_IJSC_SC_SC_EEENS5_IJNSA_ILi0EEESV_SV_EEEEENS5_IJNS4_10UnderscoreESY_SY_EEEEENS4_23SM90_TMA_LOAD_MULTICASTENS4_14ComposedLayoutINS4_7SwizzleILi2ELi4ELi3EEENS4_18smem_ptr_flag_bitsILi16EEENST_INS5_IJNSA_ILi8EEESH_EEENS5_IJSH_SC_EEEEEEEvNS4_8identityES11_S1B_vS1C_EENS_8epilogue10collective18CollectiveEpilogueINS1E_23Sm100TmaWarpSpecializedILi4ELi2ELi32ELb1ELb0EEEJSI_NS5_IJNST_ISF_SC_EES1J_EEESJ_SK_SJ_SK_NS1E_6fusion15FusionCallbacksIS1I_NS1L_17LinearCombinationISJ_fSJ_fLNS_15FloatRoundStyleE2EEESI_S1K_JEEENS4_5SM1004TMEM4LOAD26SM100_TMEM_LOAD_16dp256b8xENS4_13SM90_TMA_LOADENS12_INS13_ILi3ELi4ELi3EEES16_NST_INS5_IJS17_SF_EEENS5_IJSF_SC_EEEEEEENS4_17SM75_U32x4_LDSM_NENS4_14SM90_TMA_STOREES20_NS4_17SM90_U32x4_STSM_NENS4_39AutoVectorizingCopyWithAssumedAlignmentILi128EEEEEEvvEEEEvNT_6ParamsE --------------------------
	.section	.text._ZN7cutlass13device_kernelINS_4gemm6kernel13GemmUniversalIN4cute5tupleIJiiiiEEENS1_10collective13CollectiveMmaINS1_35MainloopSm100TmaUmmaWarpSpecializedILi9ELi2ELi4ENS5_IJNS4_1CILi4EEESB_NSA_ILi1EEEEEEEENS5_IJNSA_ILi64EEENSA_ILi256EEENSA_ILi32EEEEEENS_6half_tENS5_IJlSC_lEEESJ_SK_NS4_8TiledMMAINS4_8MMA_AtomIJNS4_20SM100_MMA_F16BF16_SSISJ_SJ_fLi64ELi256ELNS4_4UMMA5MajorE0ELSP_0ELNSO_7ScaleInE0ELSQ_0EEEEEENS4_6LayoutINS5_IJSC_SC_SC_EEENS5_IJNSA_ILi0EEESV_SV_EEEEENS5_IJNS4_10UnderscoreESY_SY_EEEEENS4_23SM90_TMA_LOAD_MULTICASTENS4_14ComposedLayoutINS4_7SwizzleILi2ELi4ELi3EEENS4_18smem_ptr_flag_bitsILi16EEENST_INS5_IJNSA_ILi8EEESH_EEENS5_IJSH_SC_EEEEEEEvNS4_8identityES11_S1B_vS1C_EENS_8epilogue10collective18CollectiveEpilogueINS1E_23Sm100TmaWarpSpecializedILi4ELi2ELi32ELb1ELb0EEEJSI_NS5_IJNST_ISF_SC_EES1J_EEESJ_SK_SJ_SK_NS1E_6fusion15FusionCallbacksIS1I_NS1L_17LinearCombinationISJ_fSJ_fLNS_15FloatRoundStyleE2EEESI_S1K_JEEENS4_5SM1004TMEM4LOAD26SM100_TMEM_LOAD_16dp256b8xENS4_13SM90_TMA_LOADENS12_INS13_ILi3ELi4ELi3EEES16_NST_INS5_IJS17_SF_EEENS5_IJSF_SC_EEEEEEENS4_17SM75_U32x4_LDSM_NENS4_14SM90_TMA_STOREES20_NS4_17SM90_U32x4_STSM_NENS4_39AutoVectorizingCopyWithAssumedAlignmentILi128EEEEEEvvEEEEvNT_6ParamsE,"ax",@progbits
	.align	128
.text._ZN7cutlass13device_kernelINS_4gemm6kernel13GemmUniversalIN4cute5tupleIJiiiiEEENS1_10collective13CollectiveMmaINS1_35MainloopSm100TmaUmmaWarpSpecializedILi9ELi2ELi4ENS5_IJNS4_1CILi4EEESB_NSA_ILi1EEEEEEEENS5_IJNSA_ILi64EEENSA_ILi256EEENSA_ILi32EEEEEENS_6half_tENS5_IJlSC_lEEESJ_SK_NS4_8TiledMMAINS4_8MMA_AtomIJNS4_20SM100_MMA_F16BF16_SSISJ_SJ_fLi64ELi256ELNS4_4UMMA5MajorE0ELSP_0ELNSO_7ScaleInE0ELSQ_0EEEEEENS4_6LayoutINS5_IJSC_SC_SC_EEENS5_IJNSA_ILi0EEESV_SV_EEEEENS5_IJNS4_10UnderscoreESY_SY_EEEEENS4_23SM90_TMA_LOAD_MULTICASTENS4_14ComposedLayoutINS4_7SwizzleILi2ELi4ELi3EEENS4_18smem_ptr_flag_bitsILi16EEENST_INS5_IJNSA_ILi8EEESH_EEENS5_IJSH_SC_EEEEEEEvNS4_8identityES11_S1B_vS1C_EENS_8epilogue10collective18CollectiveEpilogueINS1E_23Sm100TmaWarpSpecializedILi4ELi2ELi32ELb1ELb0EEEJSI_NS5_IJNST_ISF_SC_EES1J_EEESJ_SK_SJ_SK_NS1E_6fusion15FusionCallbacksIS1I_NS1L_17LinearCombinationISJ_fSJ_fLNS_15FloatRoundStyleE2EEESI_S1K_JEEENS4_5SM1004TMEM4LOAD26SM100_TMEM_LOAD_16dp256b8xENS4_13SM90_TMA_LOADENS12_INS13_ILi3ELi4ELi3EEES16_NST_INS5_IJS17_SF_EEENS5_IJSF_SC_EEEEEEENS4_17SM75_U32x4_LDSM_NENS4_14SM90_TMA_STOREES20_NS4_17SM90_U32x4_STSM_NENS4_39AutoVectorizingCopyWithAssumedAlignmentILi128EEEEEEvvEEEEvNT_6ParamsE:
        .type           _ZN7cutlass13device_kernelINS_4gemm6kernel13GemmUniversalIN4cute5tupleIJiiiiEEENS1_10collective13CollectiveMmaINS1_35MainloopSm100TmaUmmaWarpSpecializedILi9ELi2ELi4ENS5_IJNS4_1CILi4EEESB_NSA_ILi1EEEEEEEENS5_IJNSA_ILi64EEENSA_ILi256EEENSA_ILi32EEEEEENS_6half_tENS5_IJlSC_lEEESJ_SK_NS4_8TiledMMAINS4_8MMA_AtomIJNS4_20SM100_MMA_F16BF16_SSISJ_SJ_fLi64ELi256ELNS4_4UMMA5MajorE0ELSP_0ELNSO_7ScaleInE0ELSQ_0EEEEEENS4_6LayoutINS5_IJSC_SC_SC_EEENS5_IJNSA_ILi0EEESV_SV_EEEEENS5_IJNS4_10UnderscoreESY_SY_EEEEENS4_23SM90_TMA_LOAD_MULTICASTENS4_14ComposedLayoutINS4_7SwizzleILi2ELi4ELi3EEENS4_18smem_ptr_flag_bitsILi16EEENST_INS5_IJNSA_ILi8EEESH_EEENS5_IJSH_SC_EEEEEEEvNS4_8identityES11_S1B_vS1C_EENS_8epilogue10collective18CollectiveEpilogueINS1E_23Sm100TmaWarpSpecializedILi4ELi2ELi32ELb1ELb0EEEJSI_NS5_IJNST_ISF_SC_EES1J_EEESJ_SK_SJ_SK_NS1E_6fusion15FusionCallbacksIS1I_NS1L_17LinearCombinationISJ_fSJ_fLNS_15FloatRoundStyleE2EEESI_S1K_JEEENS4_5SM1004TMEM4LOAD26SM100_TMEM_LOAD_16dp256b8xENS4_13SM90_TMA_LOADENS12_INS13_ILi3ELi4ELi3EEES16_NST_INS5_IJS17_SF_EEENS5_IJSF_SC_EEEEEEENS4_17SM75_U32x4_LDSM_NENS4_14SM90_TMA_STOREES20_NS4_17SM90_U32x4_STSM_NENS4_39AutoVectorizingCopyWithAssumedAlignmentILi128EEEEEEvvEEEEvNT_6ParamsE,@function
        .size           _ZN7cutlass13device_kernelINS_4gemm6kernel13GemmUniversalIN4cute5tupleIJiiiiEEENS1_10collective13CollectiveMmaINS1_35MainloopSm100TmaUmmaWarpSpecializedILi9ELi2ELi4ENS5_IJNS4_1CILi4EEESB_NSA_ILi1EEEEEEEENS5_IJNSA_ILi64EEENSA_ILi256EEENSA_ILi32EEEEEENS_6half_tENS5_IJlSC_lEEESJ_SK_NS4_8TiledMMAINS4_8MMA_AtomIJNS4_20SM100_MMA_F16BF16_SSISJ_SJ_fLi64ELi256ELNS4_4UMMA5MajorE0ELSP_0ELNSO_7ScaleInE0ELSQ_0EEEEEENS4_6LayoutINS5_IJSC_SC_SC_EEENS5_IJNSA_ILi0EEESV_SV_EEEEENS5_IJNS4_10UnderscoreESY_SY_EEEEENS4_23SM90_TMA_LOAD_MULTICASTENS4_14ComposedLayoutINS4_7SwizzleILi2ELi4ELi3EEENS4_18smem_ptr_flag_bitsILi16EEENST_INS5_IJNSA_ILi8EEESH_EEENS5_IJSH_SC_EEEEEEEvNS4_8identityES11_S1B_vS1C_EENS_8epilogue10collective18CollectiveEpilogueINS1E_23Sm100TmaWarpSpecializedILi4ELi2ELi32ELb1ELb0EEEJSI_NS5_IJNST_ISF_SC_EES1J_EEESJ_SK_SJ_SK_NS1E_6fusion15FusionCallbacksIS1I_NS1L_17LinearCombinationISJ_fSJ_fLNS_15FloatRoundStyleE2EEESI_S1K_JEEENS4_5SM1004TMEM4LOAD26SM100_TMEM_LOAD_16dp256b8xENS4_13SM90_TMA_LOADENS12_INS13_ILi3ELi4ELi3EEES16_NST_INS5_IJS17_SF_EEENS5_IJSF_SC_EEEEEEENS4_17SM75_U32x4_LDSM_NENS4_14SM90_TMA_STOREES20_NS4_17SM90_U32x4_STSM_NENS4_39AutoVectorizingCopyWithAssumedAlignmentILi128EEEEEEvvEEEEvNT_6ParamsE,(.L_x_199 - _ZN7cutlass13device_kernelINS_4gemm6kernel13GemmUniversalIN4cute5tupleIJiiiiEEENS1_10collective13CollectiveMmaINS1_35MainloopSm100TmaUmmaWarpSpecializedILi9ELi2ELi4ENS5_IJNS4_1CILi4EEESB_NSA_ILi1EEEEEEEENS5_IJNSA_ILi64EEENSA_ILi256EEENSA_ILi32EEEEEENS_6half_tENS5_IJlSC_lEEESJ_SK_NS4_8TiledMMAINS4_8MMA_AtomIJNS4_20SM100_MMA_F16BF16_SSISJ_SJ_fLi64ELi256ELNS4_4UMMA5MajorE0ELSP_0ELNSO_7ScaleInE0ELSQ_0EEEEEENS4_6LayoutINS5_IJSC_SC_SC_EEENS5_IJNSA_ILi0EEESV_SV_EEEEENS5_IJNS4_10UnderscoreESY_SY_EEEEENS4_23SM90_TMA_LOAD_MULTICASTENS4_14ComposedLayoutINS4_7SwizzleILi2ELi4ELi3EEENS4_18smem_ptr_flag_bitsILi16EEENST_INS5_IJNSA_ILi8EEESH_EEENS5_IJSH_SC_EEEEEEEvNS4_8identityES11_S1B_vS1C_EENS_8epilogue10collective18CollectiveEpilogueINS1E_23Sm100TmaWarpSpecializedILi4ELi2ELi32ELb1ELb0EEEJSI_NS5_IJNST_ISF_SC_EES1J_EEESJ_SK_SJ_SK_NS1E_6fusion15FusionCallbacksIS1I_NS1L_17LinearCombinationISJ_fSJ_fLNS_15FloatRoundStyleE2EEESI_S1K_JEEENS4_5SM1004TMEM4LOAD26SM100_TMEM_LOAD_16dp256b8xENS4_13SM90_TMA_LOADENS12_INS13_ILi3ELi4ELi3EEES16_NST_INS5_IJS17_SF_EEENS5_IJSF_SC_EEEEEEENS4_17SM75_U32x4_LDSM_NENS4_14SM90_TMA_STOREES20_NS4_17SM90_U32x4_STSM_NENS4_39AutoVectorizingCopyWithAssumedAlignmentILi128EEEEEEvvEEEEvNT_6ParamsE)
        .other          _ZN7cutlass13device_kernelINS_4gemm6kernel13GemmUniversalIN4cute5tupleIJiiiiEEENS1_10collective13CollectiveMmaINS1_35MainloopSm100TmaUmmaWarpSpecializedILi9ELi2ELi4ENS5_IJNS4_1CILi4EEESB_NSA_ILi1EEEEEEEENS5_IJNSA_ILi64EEENSA_ILi256EEENSA_ILi32EEEEEENS_6half_tENS5_IJlSC_lEEESJ_SK_NS4_8TiledMMAINS4_8MMA_AtomIJNS4_20SM100_MMA_F16BF16_SSISJ_SJ_fLi64ELi256ELNS4_4UMMA5MajorE0ELSP_0ELNSO_7ScaleInE0ELSQ_0EEEEEENS4_6LayoutINS5_IJSC_SC_SC_EEENS5_IJNSA_ILi0EEESV_SV_EEEEENS5_IJNS4_10UnderscoreESY_SY_EEEEENS4_23SM90_TMA_LOAD_MULTICASTENS4_14ComposedLayoutINS4_7SwizzleILi2ELi4ELi3EEENS4_18smem_ptr_flag_bitsILi16EEENST_INS5_IJNSA_ILi8EEESH_EEENS5_IJSH_SC_EEEEEEEvNS4_8identityES11_S1B_vS1C_EENS_8epilogue10collective18CollectiveEpilogueINS1E_23Sm100TmaWarpSpecializedILi4ELi2ELi32ELb1ELb0EEEJSI_NS5_IJNST_ISF_SC_EES1J_EEESJ_SK_SJ_SK_NS1E_6fusion15FusionCallbacksIS1I_NS1L_17LinearCombinationISJ_fSJ_fLNS_15FloatRoundStyleE2EEESI_S1K_JEEENS4_5SM1004TMEM4LOAD26SM100_TMEM_LOAD_16dp256b8xENS4_13SM90_TMA_LOADENS12_INS13_ILi3ELi4ELi3EEES16_NST_INS5_IJS17_SF_EEENS5_IJSF_SC_EEEEEEENS4_17SM75_U32x4_LDSM_NENS4_14SM90_TMA_STOREES20_NS4_17SM90_U32x4_STSM_NENS4_39AutoVectorizingCopyWithAssumedAlignmentILi128EEEEEEvvEEEEvNT_6ParamsE,@"STO_CUDA_ENTRY STV_DEFAULT"
_ZN7cutlass13device_kernelINS_4gemm6kernel13GemmUniversalIN4cute5tupleIJiiiiEEENS1_10collective13CollectiveMmaINS1_35MainloopSm100TmaUmmaWarpSpecializedILi9ELi2ELi4ENS5_IJNS4_1CILi4EEESB_NSA_ILi1EEEEEEEENS5_IJNSA_ILi64EEENSA_ILi256EEENSA_ILi32EEEEEENS_6half_tENS5_IJlSC_lEEESJ_SK_NS4_8TiledMMAINS4_8MMA_AtomIJNS4_20SM100_MMA_F16BF16_SSISJ_SJ_fLi64ELi256ELNS4_4UMMA5MajorE0ELSP_0ELNSO_7ScaleInE0ELSQ_0EEEEEENS4_6LayoutINS5_IJSC_SC_SC_EEENS5_IJNSA_ILi0EEESV_SV_EEEEENS5_IJNS4_10UnderscoreESY_SY_EEEEENS4_23SM90_TMA_LOAD_MULTICASTENS4_14ComposedLayoutINS4_7SwizzleILi2ELi4ELi3EEENS4_18smem_ptr_flag_bitsILi16EEENST_INS5_IJNSA_ILi8EEESH_EEENS5_IJSH_SC_EEEEEEEvNS4_8identityES11_S1B_vS1C_EENS_8epilogue10collective18CollectiveEpilogueINS1E_23Sm100TmaWarpSpecializedILi4ELi2ELi32ELb1ELb0EEEJSI_NS5_IJNST_ISF_SC_EES1J_EEESJ_SK_SJ_SK_NS1E_6fusion15FusionCallbacksIS1I_NS1L_17LinearCombinationISJ_fSJ_fLNS_15FloatRoundStyleE2EEESI_S1K_JEEENS4_5SM1004TMEM4LOAD26SM100_TMEM_LOAD_16dp256b8xENS4_13SM90_TMA_LOADENS12_INS13_ILi3ELi4ELi3EEES16_NST_INS5_IJS17_SF_EEENS5_IJSF_SC_EEEEEEENS4_17SM75_U32x4_LDSM_NENS4_14SM90_TMA_STOREES20_NS4_17SM90_U32x4_STSM_NENS4_39AutoVectorizingCopyWithAssumedAlignmentILi128EEEEEEvvEEEEvNT_6ParamsE:
[----:B------:R-:W1:Y:S01]  /*0000*/  LDC R1, c[0x0][0x37c] ;  /* 0x0000df00ff017b82 */ /* 0x000e620000000800 */
[----:B------:R-:W2:Y:S01]  /*0010*/  S2R R97, SR_TID.X ;  /* 0x0000000000617919 */ /* 0x000ea20000002100 */
[----:B------:R-:W3:Y:S01]  /*0020*/  LDCU.64 UR8, c[0x0][0x890] ;  /* 0x00011200ff0877ac */ /* 0x000ee20008000a00 */
[----:B------:R-:W-:Y:S02]  /*0030*/  PRMT R85, RZ, 0x7610, R85 ;  /* 0x00007610ff557816 */ /* 0x000fe40000000055 */
[----:B------:R-:W-:Y:S02]  /*0040*/  ELECT P3, URZ, PT ;  /* 0x0000000000ff782f */ /* 0x000fe40003860000 */
[----:B---3--:R-:W-:-:S04]  /*0050*/  ISETP.NE.U32.AND P0, PT, RZ, UR8, PT ;  /* 0x00000008ff007c0c */ /* 0x008fc8000bf05070 */
[----:B------:R-:W-:Y:S02]  /*0060*/  ISETP.NE.AND.EX P1, PT, RZ, UR9, PT, P0 ;  /* 0x00000009ff007c0c */ /* 0x000fe4000bf25300 */
[----:B--2---:R-:W-:-:S05]  /*0070*/  SHF.R.U32.HI R86, RZ, 0x5, R97 ;  /* 0x00000005ff567819 */ /* 0x004fca0000011661 */
[----:B------:R-:W2:Y:S02]  /*0080*/  SHFL.IDX PT, R0, R86, RZ, 0x1f ;  /* 0x00001fff56007589 */ /* 0x000ea400000e0000 */
[----:B--2---:R-:W-:-:S04]  /*0090*/  R2UR UR17, R0 ;  /* 0x00000000001172ca */ /* 0x004fc800000e0000 */
[----:B-1----:R-:W-:Y:S05]  /*00a0*/  @P1 BRA `(.L_x_0) ;  /* 0x0000000000301947 */ /* 0x002fea0003800000 */
[----:B------:R-:W1:Y:S02]  /*00b0*/  LDCU.64 UR4, c[0x0][0x888] ;  /* 0x00011100ff0477ac */ /* 0x000e640008000a00 */
[----:B-1----:R-:W-:-:S04]  /*00c0*/  UISETP.NE.U32.AND UP0, UPT, UR4, URZ, UPT ;  /* 0x000000ff0400728c */ /* 0x002fc8000bf05070 */
[----:B------:R-:W-:-:S09]  /*00d0*/  UISETP.NE.AND.EX UP0, UPT, UR5, URZ, UPT, UP0 ;  /* 0x000000ff0500728c */ /* 0x000fd2000bf05300 */
[----:B------:R-:W-:Y:S05]  /*00e0*/  BRA.U !UP0, `(.L_x_1) ;  /* 0x0000000108147547 */ /* 0x000fea000b800000 */
[----:B------:R-:W1:Y:S01]  /*00f0*/  LDC.64 R2, c[0x0][0x888] ;  /* 0x00022200ff027b82 */ /* 0x000e620000000a00 */
[----:B------:R-:W1:Y:S02]  /*0100*/  LDCU.64 UR4, c[0x0][0x358] ;  /* 0x00006b00ff0477ac */ /* 0x000e640008000a00 */
[----:B-1----:R1:W5:Y:S01]  /*0110*/  LDG.E R41, desc[UR4][R2.64] ;  /* 0x0000000402297981 */ /* 0x002362000c1e1900 */
[----:B------:R-:W-:Y:S01]  /*0120*/  HFMA2 R85, -RZ, RZ, 0, 5.9604644775390625e-08 ;  /* 0x00000001ff557431 */ /* 0x000fe200000001ff */
[----:B------:R-:W-:Y:S05]  /*0130*/  BRA `(.L_x_0) ;  /* 0x00000000000c7947 */ /* 0x000fea0003800000 */
.L_x_1:
[----:B------:R-:W1:Y:S01]  /*0140*/  LDCU UR4, c[0x0][0x880] ;  /* 0x00011000ff0477ac */ /* 0x000e620008000800 */
[----:B------:R-:W-:Y:S01]  /*0150*/  HFMA2 R85, -RZ, RZ, 0, 5.9604644775390625e-08 ;  /* 0x00000001ff557431 */ /* 0x000fe200000001ff */
[----:B-1----:R-:W-:-:S07]  /*0160*/  MOV R41, UR4 ;  /* 0x0000000400297c02 */ /* 0x002fce0008000f00 */
.L_x_0:
[----:B------:R-:W2:Y:S02]  /*0170*/  LDCU.64 UR4, c[0x0][0x8b0] ;  /* 0x00011600ff0477ac */ /* 0x000ea40008000a00 */
[----:B--2---:R-:W-:-:S04]  /*0180*/  UISETP.NE.U32.AND UP0, UPT, UR4, URZ, UPT ;  /* 0x000000ff0400728c */ /* 0x004fc8000bf05070 */
[----:B------:R-:W-:-:S09]  /*0190*/  UISETP.NE.AND.EX UP0, UPT, UR5, URZ, UPT, UP0 ;  /* 0x000000ff0500728c */ /* 0x000fd2000bf05300 */
[----:B------:R-:W-:Y:S05]  /*01a0*/  BRA.U UP0, `(.L_x_2) ;  /* 0x0000000100287547 */ /* 0x000fea000b800000 */
[----:B------:R-:W2:Y:S02]  /*01b0*/  LDCU.64 UR4, c[0x0][0x8a8] ;  /* 0x00011500ff0477ac */ /* 0x000ea40008000a00 */
[----:B--2---:R-:W-:-:S04]  /*01c0*/  UISETP.NE.U32.AND UP0, UPT, UR4, URZ, UPT ;  /* 0x000000ff0400728c */ /* 0x004fc8000bf05070 */
[----:B------:R-:W-:-:S09]  /*01d0*/  UISETP.NE.AND.EX UP0, UPT, UR5, URZ, UPT, UP0 ;  /* 0x000000ff0500728c */ /* 0x000fd2000bf05300 */
[----:B------:R-:W-:Y:S05]  /*01e0*/  BRA.U !UP0, `(.L_x_3) ;  /* 0x0000000108107547 */ /* 0x000fea000b800000 */
[----:B------:R-:W2:Y:S01]  /*01f0*/  LDC.64 R38, c[0x0][0x8a8] ;  /* 0x00022a00ff267b82 */ /* 0x000ea20000000a00 */
[----:B------:R-:W2:Y:S02]  /*0200*/  LDCU.64 UR4, c[0x0][0x358] ;  /* 0x00006b00ff0477ac */ /* 0x000ea40008000a00 */
[----:B--2---:R2:W5:Y:S01]  /*0210*/  LDG.E R38, desc[UR4][R38.64] ;  /* 0x0000000426267981 */ /* 0x004562000c1e1900 */
[----:B------:R-:W-:Y:S05]  /*0220*/  BRA `(.L_x_2) ;  /* 0x0000000000087947 */ /* 0x000fea0003800000 */
.L_x_3:
[----:B------:R-:W2:Y:S02]  /*0230*/  LDCU UR4, c[0x0][0x8a0] ;  /* 0x00011400ff0477ac */ /* 0x000ea40008000800 */
[----:B--2---:R-:W-:Y:S02]  /*0240*/  MOV R38, UR4 ;  /* 0x0000000400267c02 */ /* 0x004fe40008000f00 */
.L_x_2:
[----:B------:R-:W-:Y:S01]  /*0250*/  IMAD.U32 R0, RZ, RZ, UR17 ;  /* 0x00000011ff007e24 */ /* 0x000fe2000f8e00ff */
[----:B------:R-:W-:Y:S04]  /*0260*/  BSSY.RECONVERGENT B0, `(.L_x_4) ;  /* 0x000000c000007945 */ /* 0x000fe80003800200 */
[C---:B------:R-:W-:Y:S02]  /*0270*/  ISETP.NE.OR P2, PT, R0.reuse, 0x1, !P3 ;  /* 0x000000010000780c */ /* 0x040fe40005f45670 */
[----:B------:R-:W-:-:S11]  /*0280*/  ISETP.NE.OR P1, PT, R0, 0x3, !P3 ;  /* 0x000000030000780c */ /* 0x000fd60005f25670 */
[----:B------:R-:W-:Y:S05]  /*0290*/  @P2 BRA `(.L_x_5) ;  /* 0x0000000000202947 */ /* 0x000fea0003800000 */
[----:B------:R-:W3:Y:S02]  /*02a0*/  LDCU.64 UR4, c[0x0][0x348] ;  /* 0x00006900ff0477ac */ /* 0x000ee40008000a00 */
[----:B---3--:R-:W-:Y:S02]  /*02b0*/  UIADD3 UR6, UP1, UPT, UR4, 0x80, URZ ;  /* 0x0000008004067890 */ /* 0x008fe4000ff3e0ff */
[----:B------:R-:W-:Y:S02]  /*02c0*/  UIADD3 UR4, UP0, UPT, UR4, 0x180, URZ ;  /* 0x0000018004047890 */ /* 0x000fe4000ff1e0ff */
[----:B------:R-:W-:Y:S02]  /*02d0*/  UIADD3.X UR7, UPT, UPT, URZ, UR5, URZ, UP1, !UPT ;  /* 0x00000005ff077290 */ /* 0x000fe40008ffe4ff */
[----:B------:R-:W-:-:S07]  /*02e0*/  UIADD3.X UR5, UPT, UPT, URZ, UR5, URZ, UP0, !UPT ;  /* 0x00000005ff057290 */ /* 0x000fce00087fe4ff */
[----:B------:R3:W-:Y:S02]  /*02f0*/  UTMACCTL.PF [UR6] ;  /* 0x00000000060079b9 */ /* 0x0007e40008040000 */
[----:B------:R3:W-:Y:S02]  /*0300*/  UTMACCTL.PF [UR4] ;  /* 0x00000000040079b9 */ /* 0x0007e40008040000 */
[----:B---3--:R-:W-:Y:S01]  /*0310*/  NOP ;  /* 0x0000000000007918 */ /* 0x008fe20000000000 */
.L_x_5:
[----:B------:R-:W-:Y:S05]  /*0320*/  BSYNC.RECONVERGENT B0 ;  /* 0x0000000000007941 */ /* 0x000fea0003800200 */
.L_x_4:
[----:B------:R-:W-:Y:S04]  /*0330*/  BSSY.RECONVERGENT B0, `(.L_x_6) ;  /* 0x000000a000007945 */ /* 0x000fe80003800200 */
        /* <DEDUP_REMOVED lines=9> */
.L_x_7:
[----:B------:R-:W-:Y:S05]  /*03d0*/  BSYNC.RECONVERGENT B0 ;  /* 0x0000000000007941 */ /* 0x000fea0003800200 */
.L_x_6:
[----:B------:R-:W3:Y:S01]  /*03e0*/  LDCU.64 UR4, c[0x0][0x888] ;  /* 0x00011100ff0477ac */ /* 0x000ee20008000a00 */
[----:B------:R-:W-:Y:S01]  /*03f0*/  ISETP.NE.AND.EX P0, PT, RZ, UR9, PT, P0 ;  /* 0x00000009ff007c0c */ /* 0x000fe2000bf05300 */
[----:B------:R-:W-:Y:S01]  /*0400*/  UPLOP3.LUT UP3, UPT, UPT, UPT, UPT, 0x80, 0x8 ;  /* 0x000000000008789c */ /* 0x000fe20003f6f070 */
[----:B---3--:R-:W-:-:S04]  /*0410*/  ISETP.NE.U32.AND P1, PT, RZ, UR4, PT ;  /* 0x00000004ff007c0c */ /* 0x008fc8000bf25070 */
[----:B------:R-:W-:-:S13]  /*0420*/  ISETP.NE.AND.EX P1, PT, RZ, UR5, PT, P1 ;  /* 0x00000005ff007c0c */ /* 0x000fda000bf25310 */
[----:B------:R-:W-:Y:S05]  /*0430*/  @P1 BRA P0, `(.L_x_8) ;  /* 0x0000000000281947 */ /* 0x000fea0000000000 */
[----:B------:R-:W-:Y:S01]  /*0440*/  UISETP.NE.U32.AND UP0, UPT, UR8, URZ, UPT ;  /* 0x000000ff0800728c */ /* 0x000fe2000bf05070 */
[----:B-----5:R-:W-:Y:S01]  /*0450*/  FSETP.NEU.AND P0, PT, R41, RZ, PT ;  /* 0x000000ff2900720b */ /* 0x020fe20003f0d000 */
[----:B------:R-:W-:Y:S02]  /*0460*/  UISETP.NE.U32.AND UP2, UPT, UR4, URZ, UPT ;  /* 0x000000ff0400728c */ /* 0x000fe4000bf45070 */
[----:B------:R-:W-:Y:S02]  /*0470*/  UISETP.NE.AND.EX UP1, UPT, UR9, URZ, UPT, UP0 ;  /* 0x000000ff0900728c */ /* 0x000fe4000bf25300 */
[----:B------:R-:W-:-:S04]  /*0480*/  UISETP.NE.AND.EX UP0, UPT, UR5, URZ, UPT, UP2 ;  /* 0x000000ff0500728c */ /* 0x000fc8000bf05320 */
[----:B------:R-:W-:-:S04]  /*0490*/  USEL UR4, URZ, 0xffffffff, UP0 ;  /* 0xffffffffff047887 */ /* 0x000fc80008000000 */
[----:B------:R-:W-:Y:S01]  /*04a0*/  VOTEU.ANY UP0, P0 ;  /* 0x0000000000ff7886 */ /* 0x000fe20000000100 */
[----:B------:R-:W-:-:S04]  /*04b0*/  @!UP1 USEL UR4, URZ, 0xffffffff, UP0 ;  /* 0xffffffffff049887 */ /* 0x000fc80008000000 */
[----:B------:R-:W-:-:S04]  /*04c0*/  ULOP3.LUT UR4, UR4, 0x1, URZ, 0xc0, !UPT ;  /* 0x0000000104047892 */ /* 0x000fc8000f8ec0ff */
[----:B------:R-:W-:-:S11]  /*04d0*/  UISETP.NE.U32.AND UP3, UPT, UR4, 0x1, UPT ;  /* 0x000000010400788c */ /* 0x000fd6000bf65070 */
.L_x_8:
[----:B-1----:R-:W1:Y:S01]  /*04e0*/  SHFL.IDX PT, R2, R86, RZ, 0x1f ;  /* 0x00001fff56027589 */ /* 0x002e6200000e0000 */
[----:B------:R-:W-:-:S04]  /*04f0*/  UISETP.NE.AND UP0, UPT, UR17, 0x2, UPT ;  /* 0x000000021100788c */ /* 0x000fc8000bf05270 */
[----:B------:R-:W-:Y:S01]  /*0500*/  USEL UR48, URZ, 0x1, UP0 ;  /* 0x00000001ff307887 */ /* 0x000fe20008000000 */
[----:B-1----:R-:W-:-:S13]  /*0510*/  ISETP.NE.AND P0, PT, R2, RZ, PT ;  /* 0x000000ff0200720c */ /* 0x002fda0003f05270 */
[----:B------:R-:W-:Y:S05]  /*0520*/  @P0 BRA `(.L_x_9) ;  /* 0x00000000008c0947 */ /* 0x000fea0003800000 */
[----:B------:R-:W-:Y:S01]  /*0530*/  ELECT P0, URZ, PT ;  /* 0x0000000000ff782f */ /* 0x000fe20003800000 */
[----:B------:R-:W-:-:S12]  /*0540*/  BSSY.RECONVERGENT B0, `(.L_x_9) ;  /* 0x0000021000007945 */ /* 0x000fd80003800200 */
[----:B------:R-:W-:Y:S05]  /*0550*/  @!P0 BRA `(.L_x_10) ;  /* 0x00000000007c8947 */ /* 0x000fea0003800000 */
[----:B------:R-:W1:Y:S01]  /*0560*/  S2UR UR4, SR_CgaCtaId ;  /* 0x00000000000479c3 */ /* 0x000e620000008800 */
[----:B------:R-:W-:Y:S01]  /*0570*/  UMOV UR5, 0x400 ;  /* 0x0000040000057882 */ /* 0x000fe20000000000 */
[----:B------:R-:W-:Y:S01]  /*0580*/  UMOV UR8, 0x1 ;  /* 0x0000000100087882 */ /* 0x000fe20000000000 */
[----:B------:R-:W-:Y:S01]  /*0590*/  UMOV UR6, 0x7 ;  /* 0x0000000700067882 */ /* 0x000fe20000000000 */
[----:B------:R-:W-:-:S04]  /*05a0*/  UIADD3 UR8, UPT, UPT, -UR8, 0x100000, URZ ;  /* 0x0010000008087890 */ /* 0x000fc8000fffe1ff */
[----:B------:R-:W-:Y:S02]  /*05b0*/  USHF.L.U32 UR9, UR8, 0xb, URZ ;  /* 0x0000000b08097899 */ /* 0x000fe400080006ff */
[----:B------:R-:W-:Y:S02]  /*05c0*/  USHF.L.U32 UR8, UR8, 0x1, URZ ;  /* 0x0000000108087899 */ /* 0x000fe400080006ff */
[----:B------:R-:W-:-:S04]  /*05d0*/  UIADD3 UR6, UPT, UPT, -UR6, 0x100000, URZ ;  /* 0x0010000006067890 */ /* 0x000fc8000fffe1ff */
[----:B------:R-:W-:Y:S02]  /*05e0*/  USHF.L.U32 UR7, UR6, 0xb, URZ ;  /* 0x0000000b06077899 */ /* 0x000fe400080006ff */
[----:B------:R-:W-:Y:S02]  /*05f0*/  USHF.L.U32 UR6, UR6, 0x1, URZ ;  /* 0x0000000106067899 */ /* 0x000fe400080006ff */
[----:B-1----:R-:W-:Y:S01]  /*0600*/  ULEA UR4, UR4, UR5, 0x18 ;  /* 0x0000000504047291 */ /* 0x002fe2000f8ec0ff */
[----:B------:R-:W1:Y:S11]  /*0610*/  FENCE.VIEW.ASYNC.S ;  /* 0x00000000000073c6 */ /* 0x000e760000000000 */
[----:B-1----:R1:W3:Y:S01]  /*0620*/  SYNCS.EXCH.64 URZ, [UR4], UR8 ;  /* 0x0000000804ff75b2 */ /* 0x0022e20008000100 */
[----:B------:R1:W4:Y:S01]  /*0630*/  SYNCS.EXCH.64 URZ, [UR4+0x48], UR6 ;  /* 0x0000480604ff75b2 */ /* 0x0003220008000100 */
[----:B------:R1:W1:Y:S01]  /*0640*/  SYNCS.EXCH.64 URZ, [UR4+0x8], UR8 ;  /* 0x0000080804ff75b2 */ /* 0x0002620008000100 */
        /* <DEDUP_REMOVED lines=15> */
[----:B------:R-:W-:Y:S01]  /*0740*/  NOP ;  /* 0x0000000000007918 */ /* 0x000fe20000000000 */
.L_x_10:
[----:B-1----:R-:W-:Y:S05]  /*0750*/  BSYNC.RECONVERGENT B0 ;  /* 0x0000000000007941 */ /* 0x002fea0003800200 */
.L_x_9:
[----:B------:R-:W1:Y:S01]  /*0760*/  SHFL.IDX PT, R2, R86, RZ, 0x1f ;  /* 0x00001fff56027589 */ /* 0x000e6200000e0000 */
[----:B------:R-:W-:Y:S01]  /*0770*/  NOP ;  /* 0x0000000000007918 */ /* 0x000fe20000000000 */
[----:B-1----:R-:W-:-:S13]  /*0780*/  ISETP.NE.AND P0, PT, R2, 0x1, PT ;  /* 0x000000010200780c */ /* 0x002fda0003f05270 */
[----:B------:R-:W-:Y:S05]  /*0790*/  @P0 BRA `(.L_x_11) ;  /* 0x0000000000580947 */ /* 0x000fea0003800000 */
        /* <DEDUP_REMOVED lines=9> */
[----:B------:R-:W-:Y:S01]  /*0830*/  USHF.L.U32 UR6, UR6, 0x1, URZ ;  /* 0x0000000106067899 */ /* 0x000fe200080006ff */
[----:B------:R-:W-:Y:S01]  /*0840*/  ELECT P0, URZ, PT ;  /* 0x0000000000ff782f */ /* 0x000fe20003800000 */
[----:B-1----:R-:W-:Y:S01]  /*0850*/  ULEA UR4, UR4, UR5, 0x18 ;  /* 0x0000000504047291 */ /* 0x002fe2000f8ec0ff */
[----:B------:R-:W1:Y:S11]  /*0860*/  FENCE.VIEW.ASYNC.S ;  /* 0x00000000000073c6 */ /* 0x000e760000000000 */
[----:B-1----:R1:W1:Y:S01]  /*0870*/  SYNCS.EXCH.64 URZ, [UR4+0x90], UR8 ;  /* 0x0000900804ff75b2 */ /* 0x0022620008000100 */
        /* <DEDUP_REMOVED lines=8> */
.L_x_11:
[----:B------:R-:W2:Y:S01]  /*0900*/  SHFL.IDX PT, R2, R86, RZ, 0x1f ;  /* 0x00001fff56027589 */ /* 0x000ea200000e0000 */
[----:B------:R-:W-:Y:S01]  /*0910*/  NOP ;  /* 0x0000000000007918 */ /* 0x000fe20000000000 */
[----:B--2---:R-:W-:-:S13]  /*0920*/  ISETP.NE.AND P0, PT, R2, 0x3, PT ;  /* 0x000000030200780c */ /* 0x004fda0003f05270 */
[----:B------:R-:W-:Y:S05]  /*0930*/  @P0 BRA `(.L_x_12) ;  /* 0x0000000000300947 */ /* 0x000fea0003800000 */
[----:B-1----:R-:W1:Y:S01]  /*0940*/  S2UR UR4, SR_CgaCtaId ;  /* 0x00000000000479c3 */ /* 0x002e620000008800 */
[----:B------:R-:W-:Y:S01]  /*0950*/  UMOV UR6, 0x400 ;  /* 0x0000040000067882 */ /* 0x000fe20000000000 */
[----:B------:R-:W-:Y:S01]  /*0960*/  UMOV UR5, 0x20 ;  /* 0x0000002000057882 */ /* 0x000fe20000000000 */
[----:B------:R-:W-:Y:S01]  /*0970*/  ELECT P0, URZ, PT ;  /* 0x0000000000ff782f */ /* 0x000fe20003800000 */
[----:B-1----:R-:W-:Y:S02]  /*0980*/  ULEA UR6, UR4, UR6, 0x18 ;  /* 0x0000000604067291 */ /* 0x002fe4000f8ec0ff */
[----:B------:R-:W-:-:S04]  /*0990*/  UIADD3 UR4, UPT, UPT, -UR5, 0x100000, URZ ;  /* 0x0010000005047890 */ /* 0x000fc8000fffe1ff */
[----:B------:R-:W-:Y:S02]  /*09a0*/  USHF.L.U32 UR5, UR4, 0xb, URZ ;  /* 0x0000000b04057899 */ /* 0x000fe400080006ff */
[----:B------:R-:W-:Y:S01]  /*09b0*/  USHF.L.U32 UR4, UR4, 0x1, URZ ;  /* 0x0000000104047899 */ /* 0x000fe200080006ff */
[----:B------:R-:W1:Y:S11]  /*09c0*/  FENCE.VIEW.ASYNC.S ;  /* 0x00000000000073c6 */ /* 0x000e760000000000 */
[----:B-1----:R2:W1:Y:S01]  /*09d0*/  SYNCS.EXCH.64 URZ, [UR6+0xd0], UR4 ;  /* 0x0000d00406ff75b2 */ /* 0x0024620008000100 */
[----:B------:R2:W1:Y:S02]  /*09e0*/  SYNCS.EXCH.64 URZ, [UR6+0xd8], UR4 ;  /* 0x0000d80406ff75b2 */ /* 0x0004640008000100 */
[----:B--2---:R-:W-:Y:S01]  /*09f0*/  NOP ;  /* 0x0000000000007918 */ /* 0x004fe20000000000 */
.L_x_12:
[----:B------:R-:W2:Y:S01]  /*0a00*/  SHFL.IDX PT, R2, R86, RZ, 0x1f ;  /* 0x00001fff56027589 */ /* 0x000ea200000e0000 */
[----:B------:R-:W-:Y:S01]  /*0a10*/  NOP ;  /* 0x0000000000007918 */ /* 0x000fe20000000000 */
[----:B--2---:R-:W-:-:S13]  /*0a20*/  ISETP.NE.AND P0, PT, R2, 0x4, PT ;  /* 0x000000040200780c */ /* 0x004fda0003f05270 */
[----:B------:R-:W-:Y:S05]  /*0a30*/  @P0 BRA `(.L_x_13) ;  /* 0x00000000004c0947 */ /* 0x000fea0003800000 */
[----:B-1----:R-:W1:Y:S01]  /*0a40*/  S2UR UR6, SR_CgaCtaId ;  /* 0x00000000000679c3 */ /* 0x002e620000008800 */
[----:B------:R-:W-:Y:S01]  /*0a50*/  UMOV UR4, 0xe20 ;  /* 0x00000e2000047882 */ /* 0x000fe20000000000 */
[----:B------:R-:W-:Y:S01]  /*0a60*/  UMOV UR5, 0x400 ;  /* 0x0000040000057882 */ /* 0x000fe20000000000 */
[----:B------:R-:W-:Y:S01]  /*0a70*/  USEL UR4, UR4, 0xc20, UP3 ;  /* 0x00000c2004047887 */ /* 0x000fe20009800000 */
[----:B------:R-:W-:Y:S01]  /*0a80*/  UMOV UR8, 0x1 ;  /* 0x0000000100087882 */ /* 0x000fe20000000000 */
[----:B------:R-:W-:Y:S01]  /*0a90*/  ELECT P0, URZ, PT ;  /* 0x0000000000ff782f */ /* 0x000fe20003800000 */
[----:B------:R-:W-:-:S04]  /*0aa0*/  UIADD3 UR8, UPT, UPT, -UR8, 0x100000, URZ ;  /* 0x0010000008087890 */ /* 0x000fc8000fffe1ff */
[----:B------:R-:W-:Y:S02]  /*0ab0*/  USHF.L.U32 UR9, UR8, 0xb, URZ ;  /* 0x0000000b08097899 */ /* 0x000fe400080006ff */
[----:B------:R-:W-:Y:S02]  /*0ac0*/  USHF.L.U32 UR8, UR8, 0x1, URZ ;  /* 0x0000000108087899 */ /* 0x000fe400080006ff */
[----:B-1----:R-:W-:Y:S02]  /*0ad0*/  ULEA UR6, UR6, UR5, 0x18 ;  /* 0x0000000506067291 */ /* 0x002fe4000f8ec0ff */
[----:B------:R-:W-:-:S04]  /*0ae0*/  UIADD3 UR4, UPT, UPT, -UR4, 0x100000, URZ ;  /* 0x0010000004047890 */ /* 0x000fc8000fffe1ff */
[----:B------:R-:W-:Y:S02]  /*0af0*/  USHF.L.U32 UR5, UR4, 0xb, URZ ;  /* 0x0000000b04057899 */ /* 0x000fe400080006ff */
[----:B------:R-:W-:Y:S01]  /*0b00*/  USHF.L.U32 UR4, UR4, 0x1, URZ ;  /* 0x0000000104047899 */ /* 0x000fe200080006ff */
[----:B------:R-:W1:Y:S03]  /*0b10*/  FENCE.VIEW.ASYNC.S ;  /* 0x00000000000073c6 */ /* 0x000e660000000000 */
[----:B-1----:R2:W1:Y:S08]  /*0b20*/  SYNCS.EXCH.64 URZ, [UR6+0xe0], UR8 ;  /* 0x0000e00806ff75b2 */ /* 0x0024700008000100 */
[----:B------:R2:W1:Y:S01]  /*0b30*/  SYNCS.EXCH.64 URZ, [UR6+0xf0], UR4 ;  /* 0x0000f00406ff75b2 */ /* 0x0004620008000100 */
[----:B------:R2:W1:Y:S01]  /*0b40*/  SYNCS.EXCH.64 URZ, [UR6+0xe8], UR8 ;  /* 0x0000e80806ff75b2 */ /* 0x0004620008000100 */
[----:B------:R2:W1:Y:S02]  /*0b50*/  SYNCS.EXCH.64 URZ, [UR6+0xf8], UR4 ;  /* 0x0000f80406ff75b2 */ /* 0x0004640008000100 */
[----:B--2---:R-:W-:Y:S01]  /*0b60*/  NOP ;  /* 0x0000000000007918 */ /* 0x004fe20000000000 */
.L_x_13:
[----:B------:R-:W2:Y:S01]  /*0b70*/  SHFL.IDX PT, R2, R86, RZ, 0x1f ;  /* 0x00001fff56027589 */ /* 0x000ea200000e0000 */
[----:B------:R-:W-:Y:S01]  /*0b80*/  NOP ;  /* 0x0000000000007918 */ /* 0x000fe20000000000 */
[----:B--2---:R-:W-:-:S13]  /*0b90*/  ISETP.NE.AND P0, PT, R2, 0x5, PT ;  /* 0x000000050200780c */ /* 0x004fda0003f05270 */
[----:B------:R-:W-:Y:S05]  /*0ba0*/  @P0 BRA `(.L_x_14) ;  /* 0x0000000000580947 */ /* 0x000fea0003800000 */
[----:B-1----:R-:W1:Y:S01]  /*0bb0*/  S2UR UR4, SR_CgaCtaId ;  /* 0x00000000000479c3 */ /* 0x002e620000008800 */
        /* <DEDUP_REMOVED lines=19> */
[----:B------:R2:W1:Y:S02]  /*0cf0*/  SYNCS.EXCH.64 URZ, [UR4+0x138], UR6 ;  /* 0x0001380604ff75b2 */ /* 0x0004640008000100 */
[----:B--2---:R-:W-:Y:S01]  /*0d00*/  NOP ;  /* 0x0000000000007918 */ /* 0x004fe20000000000 */
.L_x_14:
[----:B------:R-:W2:Y:S01]  /*0d10*/  SHFL.IDX PT, R2, R86, RZ, 0x1f ;  /* 0x00001fff56027589 */ /* 0x000ea200000e0000 */
[----:B------:R-:W-:Y:S01]  /*0d20*/  NOP ;  /* 0x0000000000007918 */ /* 0x000fe20000000000 */
[----:B--2---:R-:W-:-:S13]  /*0d30*/  ISETP.NE.AND P0, PT, R2, 0x3, PT ;  /* 0x000000030200780c */ /* 0x004fda0003f05270 */
[----:B------:R-:W-:Y:S05]  /*0d40*/  @P0 BRA `(.L_x_15) ;  /* 0x0000000000380947 */ /* 0x000fea0003800000 */
[----:B------:R-:W2:Y:S01]  /*0d50*/  S2UR UR5, SR_CgaCtaId ;  /* 0x00000000000579c3 */ /* 0x000ea20000008800 */
[----:B-1----:R-:W-:Y:S01]  /*0d60*/  UMOV UR4, 0x400 ;  /* 0x0000040000047882 */ /* 0x002fe20000000000 */
[----:B------:R-:W-:Y:S01]  /*0d70*/  UMOV UR6, 0x20 ;  /* 0x0000002000067882 */ /* 0x000fe20000000000 */
[----:B------:R-:W-:Y:S01]  /*0d80*/  ELECT P0, URZ, PT ;  /* 0x0000000000ff782f */ /* 0x000fe20003800000 */
[----:B------:R-:W-:-:S04]  /*0d90*/  UIADD3 UR6, UPT, UPT, -UR6, 0x100000, URZ ;  /* 0x0010000006067890 */ /* 0x000fc8000fffe1ff */
[----:B------:R-:W-:Y:S02]  /*0da0*/  USHF.L.U32 UR7, UR6, 0xb, URZ ;  /* 0x0000000b06077899 */ /* 0x000fe400080006ff */
[----:B------:R-:W-:Y:S02]  /*0db0*/  USHF.L.U32 UR6, UR6, 0x1, URZ ;  /* 0x0000000106067899 */ /* 0x000fe400080006ff */
[----:B--2---:R-:W-:Y:S01]  /*0dc0*/  ULEA UR4, UR5, UR4, 0x18 ;  /* 0x0000000405047291 */ /* 0x004fe2000f8ec0ff */
[----:B------:R-:W1:Y:S11]  /*0dd0*/  FENCE.VIEW.ASYNC.S ;  /* 0x00000000000073c6 */ /* 0x000e760000000000 */
[----:B-1----:R2:W1:Y:S01]  /*0de0*/  SYNCS.EXCH.64 URZ, [UR4+0x140], UR6 ;  /* 0x0001400604ff75b2 */ /* 0x0024620008000100 */
[----:B------:R2:W1:Y:S01]  /*0df0*/  SYNCS.EXCH.64 URZ, [UR4+0x150], UR6 ;  /* 0x0001500604ff75b2 */ /* 0x0004620008000100 */
[----:B------:R2:W1:Y:S01]  /*0e00*/  SYNCS.EXCH.64 URZ, [UR4+0x148], UR6 ;  /* 0x0001480604ff75b2 */ /* 0x0004620008000100 */
[----:B------:R2:W1:Y:S02]  /*0e10*/  SYNCS.EXCH.64 URZ, [UR4+0x158], UR6 ;  /* 0x0001580604ff75b2 */ /* 0x0004640008000100 */
[----:B--2---:R-:W-:Y:S01]  /*0e20*/  NOP ;  /* 0x0000000000007918 */ /* 0x004fe20000000000 */
.L_x_15:
[----:B------:R-:W2:Y:S01]  /*0e30*/  LDCU UR33, c[0x0][0x36c] ;  /* 0x00006d80ff2177ac */ /* 0x000ea20008000800 */
[----:B------:R-:W-:Y:S01]  /*0e40*/  ISETP.NE.OR P3, PT, R0, 0x2, !P3 ;  /* 0x000000020000780c */ /* 0x000fe20005f65670 */
[----:B------:R-:W-:Y:S01]  /*0e50*/  NOP ;  /* 0x0000000000007918 */ /* 0x000fe20000000000 */
[----:B------:R-:W-:Y:S01]  /*0e60*/  LOP3.LUT R0, R97, 0x1f, RZ, 0xc0, !PT ;  /* 0x0000001f61007812 */ /* 0x000fe200078ec0ff */
[----:B------:R-:W-:Y:S02]  /*0e70*/  UISETP.NE.AND UP4, UPT, UR17, URZ, UPT ;  /* 0x000000ff1100728c */ /* 0x000fe4000bf85270 */
[----:B--2---:R-:W-:-:S09]  /*0e80*/  UISETP.EQ.U32.AND UP0, UPT, UR33, 0x1, UPT ;  /* 0x000000012100788c */ /* 0x004fd2000bf02070 */
[----:B------:R-:W-:Y:S05]  /*0e90*/  BRA.U !UP0, `(.L_x_16) ;  /* 0x0000000108087547 */ /* 0x000fea000b800000 */
[----:B-1-34-:R-:W-:Y:S01]  /*0ea0*/  UCGABAR_ARV ;  /* 0x00000000000079c7 */ /* 0x01afe20008000000 */
[----:B------:R-:W-:Y:S05]  /*0eb0*/  BRA `(.L_x_17) ;  /* 0x0000000000047947 */ /* 0x000fea0003800000 */
.L_x_16:
[----:B-1-34-:R-:W-:Y:S01]  /*0ec0*/  NOP ;  /* 0x0000000000007918 */ /* 0x01afe20000000000 */
.L_x_17:
[----:B------:R-:W1:Y:S01]  /*0ed0*/  S2UR UR8, SR_CTAID.X ;  /* 0x00000000000879c3 */ /* 0x000e620000002500 */
[----:B------:R-:W-:-:S05]  /*0ee0*/  CS2R.32 R88, SR_CgaSize ;  /* 0x0000000000587805 */ /* 0x000fca0000008a00 */
[----:B------:R-:W-:-:S05]  /*0ef0*/  IMAD R88, R88, -0xa0, RZ ;  /* 0xffffff6058587824 */ /* 0x000fca00078e02ff */
[----:B------:R-:W-:-:S14]  /*0f00*/  R2UR UR4, R88 ;  /* 0x00000000580472ca */ /* 0x000fdc00000e0000 */
[----:B------:R-:W2:Y:S01]  /*0f10*/  LDCU UR4, c[0x0][UR4+0x2b0] ;  /* 0x00005600040477ac */ /* 0x000ea20008000800 */
[----:B------:R-:W-:-:S05]  /*0f20*/  CS2R.32 R88, SR_CgaSize ;  /* 0x0000000000587805 */ /* 0x000fca0000008a00 */
[----:B------:R-:W-:-:S05]  /*0f30*/  IMAD R88, R88, -0xa0, RZ ;  /* 0xffffff6058587824 */ /* 0x000fca00078e02ff */
[----:B------:R-:W-:-:S14]  /*0f40*/  R2UR UR5, R88 ;  /* 0x00000000580572ca */ /* 0x000fdc00000e0000 */
[----:B------:R-:W3:Y:S01]  /*0f50*/  LDCU UR5, c[0x0][UR5+0x2b4] ;  /* 0x00005680050577ac */ /* 0x000ee20008000800 */
[----:B------:R-:W4:Y:S01]  /*0f60*/  S2UR UR9, SR_CTAID.Y ;  /* 0x00000000000979c3 */ /* 0x000f220000002600 */
[----:B------:R-:W-:-:S05]  /*0f70*/  CS2R.32 R88, SR_CgaSize ;  /* 0x0000000000587805 */ /* 0x000fca0000008a00 */
[----:B------:R-:W-:-:S05]  /*0f80*/  IMAD R88, R88, -0xa0, RZ ;  /* 0xffffff6058587824 */ /* 0x000fca00078e02ff */
[----:B------:R-:W-:-:S14]  /*0f90*/  R2UR UR10, R88 ;  /* 0x00000000580a72ca */ /* 0x000fdc00000e0000 */
[----:B------:R-:W3:Y:S01]  /*0fa0*/  LDCU UR10, c[0x0][UR10+0x2a0] ;  /* 0x000054000a0a77ac */ /* 0x000ee20008000800 */
[----:B------:R-:W-:-:S05]  /*0fb0*/  CS2R.32 R88, SR_CgaSize ;  /* 0x0000000000587805 */ /* 0x000fca0000008a00 */
[----:B------:R-:W-:-:S05]  /*0fc0*/  IMAD R88, R88, -0xa0, RZ ;  /* 0xffffff6058587824 */ /* 0x000fca00078e02ff */
[----:B------:R-:W-:-:S14]  /*0fd0*/  R2UR UR11, R88 ;  /* 0x00000000580b72ca */ /* 0x000fdc00000e0000 */
[----:B------:R-:W3:Y:S01]  /*0fe0*/  LDCU UR11, c[0x0][UR11+0x2a4] ;  /* 0x000054800b0b77ac */ /* 0x000ee20008000800 */
[----:B------:R-:W3:Y:S01]  /*0ff0*/  S2UR UR6, SR_CgaCtaId ;  /* 0x00000000000679c3 */ /* 0x000ee20000008800 */
[----:B------:R-:W3:Y:S01]  /*1000*/  LDCU UR28, c[0x0][0xb24] ;  /* 0x00016480ff1c77ac */ /* 0x000ee20008000800 */
[----:B------:R-:W-:Y:S01]  /*1010*/  UMOV UR27, 0x1111 ;  /* 0x00001111001b7882 */ /* 0x000fe20000000000 */
[----:B------:R-:W-:Y:S01]  /*1020*/  UMOV UR26, 0xf ;  /* 0x0000000f001a7882 */ /* 0x000fe20000000000 */
[----:B------:R-:W3:Y:S01]  /*1030*/  LDCU UR42, c[0x0][0xb24] ;  /* 0x00016480ff2a77ac */ /* 0x000ee20008000800 */
[----:B-1----:R-:W-:-:S03]  /*1040*/  I2FP.F32.U32 R3, UR8 ;  /* 0x0000000800037c45 */ /* 0x002fc60008201000 */
[----:B------:R-:W1:Y:S01]  /*1050*/  S2UR UR36, SR_CTAID.Z ;  /* 0x00000000002479c3 */ /* 0x000e620000002700 */
[----:B------:R-:W1:Y:S01]  /*1060*/  LDCU UR29, c[0x0][0xb30] ;  /* 0x00016600ff1d77ac */ /* 0x000e620008000800 */
[----:B--2---:R-:W-:Y:S01]  /*1070*/  FMUL R3, R3, UR4 ;  /* 0x0000000403037c20 */ /* 0x004fe20008400000 */
[----:B------:R-:W-:Y:S01]  /*1080*/  UISETP.NE.AND UP6, UPT, UR17, 0x2, UPT ;  /* 0x000000021100788c */ /* 0x000fe2000bfc5270 */
[----:B----4-:R-:W-:Y:S01]  /*1090*/  I2FP.F32.U32 R2, UR9 ;  /* 0x0000000900027c45 */ /* 0x010fe20008201000 */
[----:B------:R-:W-:Y:S01]  /*10a0*/  UMOV UR16, UR8 ;  /* 0x0000000800107c82 */ /* 0x000fe20008000000 */
[----:B------:R-:W-:Y:S02]  /*10b0*/  UMOV UR20, UR9 ;  /* 0x0000000900147c82 */ /* 0x000fe40008000000 */
[----:B------:R-:W2:Y:S01]  /*10c0*/  F2I.U32.TRUNC.NTZ R3, R3 ;  /* 0x0000000300037305 */ /* 0x000ea2000020f000 */
[----:B---3--:R-:W-:Y:S01]  /*10d0*/  UISETP.GE.AND UP5, UPT, UR28, 0x1, UPT ;  /* 0x000000011c00788c */ /* 0x008fe2000bfa6270 */
[----:B------:R-:W-:Y:S01]  /*10e0*/  FMUL R2, R2, UR5 ;  /* 0x0000000502027c20 */ /* 0x000fe20008400000 */
[----:B------:R-:W-:-:S02]  /*10f0*/  ULOP3.LUT UR50, UR6, 0x3, URZ, 0xc0, !UPT ;  /* 0x0000000306327892 */ /* 0x000fc4000f8ec0ff */
[----:B------:R-:W-:-:S03]  /*1100*/  ULOP3.LUT UR4, UR6, 0xc, URZ, 0xc0, !UPT ;  /* 0x0000000c06047892 */ /* 0x000fc6000f8ec0ff */
[----:B------:R-:W3:Y:S01]  /*1110*/  F2I.U32.TRUNC.NTZ R2, R2 ;  /* 0x0000000200027305 */ /* 0x000ee2000020f000 */
[----:B------:R-:W-:Y:S02]  /*1120*/  USHF.R.U32.HI UR32, URZ, 0x2, UR6 ;  /* 0x00000002ff207899 */ /* 0x000fe40008011606 */
[----:B------:R-:W-:Y:S02]  /*1130*/  USHF.L.U32 UR31, UR6, 0x7, URZ ;  /* 0x00000007061f7899 */ /* 0x000fe400080006ff */
[----:B------:R-:W-:Y:S02]  /*1140*/  USHF.L.U32 UR30, UR6, 0xb, URZ ;  /* 0x0000000b061e7899 */ /* 0x000fe400080006ff */
[----:B------:R-:W-:Y:S01]  /*1150*/  UISETP.GT.U32.AND UP1, UPT, UR50, 0xffff, UPT ;  /* 0x0000ffff3200788c */ /* 0x000fe2000bf24070 */
[----:B--2---:R-:W-:Y:S01]  /*1160*/  R2UR UR7, R3 ;  /* 0x00000000030772ca */ /* 0x004fe200000e0000 */
[----:B------:R-:W-:Y:S02]  /*1170*/  UISETP.GT.U32.AND UP0, UPT, UR4, 0xffff, UPT ;  /* 0x0000ffff0400788c */ /* 0x000fe4000bf04070 */
[----:B------:R-:W-:-:S02]  /*1180*/  USEL UR5, UR50, 0xffff, !UP1 ;  /* 0x0000ffff32057887 */ /* 0x000fc4000c800000 */
[----:B------:R-:W-:Y:S01]  /*1190*/  USEL UR4, UR4, 0xffff, !UP0 ;  /* 0x0000ffff04047887 */ /* 0x000fe2000c000000 */
[----:B---3--:R-:W-:Y:S01]  /*11a0*/  R2UR UR6, R2 ;  /* 0x00000000020672ca */ /* 0x008fe200000e0000 */
[----:B------:R-:W-:Y:S01]  /*11b0*/  ULOP3.LUT UR5, UR5, 0xffff, URZ, 0xc0, !UPT ;  /* 0x0000ffff05057892 */ /* 0x000fe2000f8ec0ff */
[----:B------:R-:W-:Y:S01]  /*11c0*/  PRMT R2, RZ, 0x7610, R2 ;  /* 0x00007610ff027816 */ /* 0x000fe20000000002 */
[----:B------:R-:W-:Y:S02]  /*11d0*/  ULOP3.LUT UR4, UR4, 0xffff, URZ, 0xc0, !UPT ;  /* 0x0000ffff04047892 */ /* 0x000fe4000f8ec0ff */
[----:B------:R-:W-:Y:S02]  /*11e0*/  USHF.L.U32 UR27, UR27, UR5, URZ ;  /* 0x000000051b1b7299 */ /* 0x000fe400080006ff */
[----:B------:R-:W-:Y:S02]  /*11f0*/  USHF.L.U32 UR26, UR26, UR4, URZ ;  /* 0x000000041a1a7299 */ /* 0x000fe400080006ff */
[----:B------:R-:W-:-:S02]  /*1200*/  UIADD3 UR5, UPT, UPT, -UR7, URZ, URZ ;  /* 0x000000ff07057290 */ /* 0x000fc4000fffe1ff */
[----:B------:R-:W-:Y:S02]  /*1210*/  ULOP3.LUT UR31, UR31, 0x600, URZ, 0xc0, !UPT ;  /* 0x000006001f1f7892 */ /* 0x000fe4000f8ec0ff */
[----:B------:R-:W-:Y:S02]  /*1220*/  UIADD3 UR4, UPT, UPT, -UR6, URZ, URZ ;  /* 0x000000ff06047290 */ /* 0x000fe4000fffe1ff */
[----:B------:R-:W-:Y:S02]  /*1230*/  UIMAD UR5, UR10, UR5, UR8 ;  /* 0x000000050a0572a4 */ /* 0x000fe4000f8e0208 */
[----:B------:R-:W-:Y:S02]  /*1240*/  UIMAD UR4, UR11, UR4, UR9 ;  /* 0x000000040b0472a4 */ /* 0x000fe4000f8e0209 */
[----:B------:R-:W-:Y:S02]  /*1250*/  ULOP3.LUT UR30, UR30, 0x1800, URZ, 0xc0, !UPT ;  /* 0x000018001e1e7892 */ /* 0x000fe4000f8ec0ff */
[----:B------:R-:W-:-:S02]  /*1260*/  IMAD.U32 R88, RZ, RZ, UR5 ;  /* 0x00000005ff587e24 */ /* 0x000fc4000f8e00ff */
[----:B------:R-:W-:Y:S01]  /*1270*/  IMAD.U32 R87, RZ, RZ, UR4 ;  /* 0x00000004ff577e24 */ /* 0x000fe2000f8e00ff */
[----:B-1----:R-:W-:Y:S07]  /*1280*/  BRA.U UP4, `(.L_x_18) ;  /* 0x0000000104cc7547 */ /* 0x002fee000b800000 */
[----:B------:R-:W-:Y:S02]  /*1290*/  R2UR UR4, R87 ;  /* 0x00000000570472ca */ /* 0x000fe400000e0000 */
[----:B------:R-:W-:-:S11]  /*12a0*/  R2UR UR23, R88 ;  /* 0x00000000581772ca */ /* 0x000fd600000e0000 */
[----:B------:R-:W-:Y:S02]  /*12b0*/  UISETP.NE.AND UP0, UPT, UR4, URZ, UPT ;  /* 0x000000ff0400728c */ /* 0x000fe4000bf05270 */
[----:B------:R-:W-:Y:S02]  /*12c0*/  UISETP.NE.AND UP2, UPT, UR4, 0x1, UPT ;  /* 0x000000010400788c */ /* 0x000fe4000bf45270 */
[----:B------:R-:W-:Y:S02]  /*12d0*/  UISETP.NE.AND UP1, UPT, UR23, URZ, UP0 ;  /* 0x000000ff1700728c */ /* 0x000fe40008725270 */
[----:B------:R-:W-:Y:S02]  /*12e0*/  USEL UR6, URZ, 0x2, UP0 ;  /* 0x00000002ff067887 */ /* 0x000fe40008000000 */
[----:B------:R-:W-:Y:S02]  /*12f0*/  USEL UR9, URZ, 0x1, UP1 ;  /* 0x00000001ff097887 */ /* 0x000fe40008800000 */
[----:B------:R-:W-:-:S02]  /*1300*/  UISETP.NE.AND UP1, UPT, UR4, 0x2, UPT ;  /* 0x000000020400788c */ /* 0x000fc4000bf25270 */
[----:B------:R-:W-:Y:S02]  /*1310*/  USEL UR12, URZ, 0x4, UP0 ;  /* 0x00000004ff0c7887 */ /* 0x000fe40008000000 */
[----:B------:R-:W-:Y:S02]  /*1320*/  USEL UR18, URZ, 0x8, UP0 ;  /* 0x00000008ff127887 */ /* 0x000fe40008000000 */
[----:B------:R-:W-:Y:S02]  /*1330*/  UISETP.NE.AND UP0, UPT, UR4, 0x3, UPT ;  /* 0x000000030400788c */ /* 0x000fe4000bf05270 */
[----:B------:R-:W-:Y:S02]  /*1340*/  USEL UR4, URZ, 0x100, UP1 ;  /* 0x00000100ff047887 */ /* 0x000fe40008800000 */
[----:B------:R-:W-:Y:S02]  /*1350*/  USEL UR10, URZ, 0x200, UP1 ;  /* 0x00000200ff0a7887 */ /* 0x000fe40008800000 */
[----:B------:R-:W-:-:S02]  /*1360*/  USEL UR14, URZ, 0x400, UP1 ;  /* 0x00000400ff0e7887 */ /* 0x000fc40008800000 */
[----:B------:R-:W-:Y:S02]  /*1370*/  USEL UR21, URZ, 0x800, UP1 ;  /* 0x00000800ff157887 */ /* 0x000fe40008800000 */
[----:B------:R-:W-:Y:S02]  /*1380*/  USEL UR5, URZ, 0x10, UP2 ;  /* 0x00000010ff057887 */ /* 0x000fe40009000000 */
[----:B------:R-:W-:Y:S02]  /*1390*/  UISETP.NE.AND UP1, UPT, UR23, URZ, UPT ;  /* 0x000000ff1700728c */ /* 0x000fe4000bf25270 */
[----:B------:R-:W-:Y:S02]  /*13a0*/  USEL UR7, URZ, 0x1000, UP0 ;  /* 0x00001000ff077887 */ /* 0x000fe40008000000 */
[----:B------:R-:W-:Y:S02]  /*13b0*/  USEL UR11, URZ, 0x2000, UP0 ;  /* 0x00002000ff0b7887 */ /* 0x000fe40008000000 */
[----:B------:R-:W-:-:S02]  /*13c0*/  USEL UR15, URZ, 0x4000, UP0 ;  /* 0x00004000ff0f7887 */ /* 0x000fc40008000000 */
[----:B------:R-:W-:Y:S02]  /*13d0*/  USEL UR22, URZ, 0x8000, UP0 ;  /* 0x00008000ff167887 */ /* 0x000fe40008000000 */
[----:B------:R-:W-:Y:S02]  /*13e0*/  UISETP.NE.AND UP0, UPT, UR23, 0x1, UPT ;  /* 0x000000011700788c */ /* 0x000fe4000bf05270 */
[----:B------:R-:W-:Y:S02]  /*13f0*/  USEL UR5, UR5, 0x10, UP1 ;  /* 0x0000001005057887 */ /* 0x000fe40008800000 */
[----:B------:R-:W-:Y:S02]  /*1400*/  USEL UR4, UR4, 0x100, UP1 ;  /* 0x0000010004047887 */ /* 0x000fe40008800000 */
[----:B------:R-:W-:Y:S02]  /*1410*/  USEL UR8, URZ, 0x20, UP2 ;  /* 0x00000020ff087887 */ /* 0x000fe40009000000 */
[----:B------:R-:W-:-:S02]  /*1420*/  USEL UR7, UR7, 0x1000, UP1 ;  /* 0x0000100007077887 */ /* 0x000fc40008800000 */
[----:B------:R-:W-:Y:S02]  /*1430*/  USEL UR6, UR6, 0x2, UP0 ;  /* 0x0000000206067887 */ /* 0x000fe40008000000 */
[----:B------:R-:W-:Y:S02]  /*1440*/  UIADD3 UR4, UPT, UPT, UR4, UR5, UR9 ;  /* 0x0000000504047290 */ /* 0x000fe4000fffe009 */
[----:B------:R-:W-:Y:S02]  /*1450*/  UISETP.NE.AND UP1, UPT, UR23, 0x2, UPT ;  /* 0x000000021700788c */ /* 0x000fe4000bf25270 */
[----:B------:R-:W-:Y:S02]  /*1460*/  USEL UR8, UR8, 0x20, UP0 ;  /* 0x0000002008087887 */ /* 0x000fe40008000000 */
[----:B------:R-:W-:Y:S02]  /*1470*/  USEL UR5, UR10, 0x200, UP0 ;  /* 0x000002000a057887 */ /* 0x000fe40008000000 */
[----:B------:R-:W-:-:S02]  /*1480*/  UIADD3 UR4, UPT, UPT, UR6, UR7, UR4 ;  /* 0x0000000706047290 */ /* 0x000fc4000fffe004 */
[----:B------:R-:W-:Y:S02]  /*1490*/  USEL UR13, URZ, 0x40, UP2 ;  /* 0x00000040ff0d7887 */ /* 0x000fe40009000000 */
[----:B------:R-:W-:Y:S02]  /*14a0*/  USEL UR9, UR11, 0x2000, UP0 ;  /* 0x000020000b097887 */ /* 0x000fe40008000000 */
[----:B------:R-:W-:Y:S02]  /*14b0*/  USEL UR7, UR12, 0x4, UP1 ;  /* 0x000000040c077887 */ /* 0x000fe40008800000 */
[----:B------:R-:W-:Y:S02]  /*14c0*/  UIADD3 UR4, UPT, UPT, UR5, UR8, UR4 ;  /* 0x0000000805047290 */ /* 0x000fe4000fffe004 */
[----:B------:R-:W-:Y:S02]  /*14d0*/  UISETP.NE.AND UP0, UPT, UR23, 0x3, UPT ;  /* 0x000000031700788c */ /* 0x000fe4000bf05270 */
[----:B------:R-:W-:-:S02]  /*14e0*/  USEL UR6, UR13, 0x40, UP1 ;  /* 0x000000400d067887 */ /* 0x000fc40008800000 */
[----:B------:R-:W-:Y:S02]  /*14f0*/  USEL UR5, UR14, 0x400, UP1 ;  /* 0x000004000e057887 */ /* 0x000fe40008800000 */
[----:B------:R-:W-:Y:S02]  /*1500*/  UIADD3 UR4, UPT, UPT, UR7, UR9, UR4 ;  /* 0x0000000907047290 */ /* 0x000fe4000fffe004 */
[----:B------:R-:W-:Y:S02]  /*1510*/  USEL UR19, URZ, 0x80, UP2 ;  /* 0x00000080ff137887 */ /* 0x000fe40009000000 */
[----:B------:R-:W-:Y:S02]  /*1520*/  USEL UR9, UR15, 0x4000, UP1 ;  /* 0x000040000f097887 */ /* 0x000fe40008800000 */
[----:B------:R-:W-:Y:S02]  /*1530*/  USEL UR8, UR18, 0x8, UP0 ;  /* 0x0000000812087887 */ /* 0x000fe40008000000 */
[----:B------:R-:W-:-:S02]  /*1540*/  UIADD3 UR4, UPT, UPT, UR5, UR6, UR4 ;  /* 0x0000000605047290 */ /* 0x000fc4000fffe004 */
[----:B------:R-:W-:Y:S02]  /*1550*/  USEL UR7, UR19, 0x80, UP0 ;  /* 0x0000008013077887 */ /* 0x000fe40008000000 */
[----:B------:R-:W-:Y:S02]  /*1560*/  USEL UR6, UR21, 0x800, UP0 ;  /* 0x0000080015067887 */ /* 0x000fe40008000000 */
[----:B------:R-:W-:Y:S02]  /*1570*/  UIADD3 UR4, UPT, UPT, UR8, UR9, UR4 ;  /* 0x0000000908047290 */ /* 0x000fe4000fffe004 */
[----:B------:R-:W-:Y:S02]  /*1580*/  USEL UR5, UR22, 0x8000, UP0 ;  /* 0x0000800016057887 */ /* 0x000fe40008000000 */
[----:B------:R-:W-:-:S04]  /*1590*/  UIADD3 UR4, UPT, UPT, UR6, UR7, UR4 ;  /* 0x0000000706047290 */ /* 0x000fc8000fffe004 */
[----:B------:R-:W-:-:S06]  /*15a0*/  UIADD3 UR4, UPT, UPT, UR4, UR5, URZ ;  /* 0x0000000504047290 */ /* 0x000fcc000fffe0ff */
[----:B------:R-:W-:Y:S02]  /*15b0*/  IMAD.U32 R2, RZ, RZ, UR4 ;  /* 0x00000004ff027e24 */ /* 0x000fe4000f8e00ff */
.L_x_18:
[----:B------:R-:W-:Y:S05]  /*15c0*/  BRA.U !UP5, `(.L_x_19) ;  /* 0x000000010dd47547 */ /* 0x000fea000b800000 */
[----:B------:R-:W1:Y:S01]  /*15d0*/  LDCU.128 UR12, c[0x0][0xb10] ;  /* 0x00016200ff0c77ac */ /* 0x000e620008000c00 */
[----:B------:R-:W2:Y:S01]  /*15e0*/  LDCU UR6, c[0x0][0x370] ;  /* 0x00006e00ff0677ac */ /* 0x000ea20008000800 */
[----:B------:R-:W3:Y:S01]  /*15f0*/  LDCU UR5, c[0x0][0x374] ;  /* 0x00006e80ff0577ac */ /* 0x000ee20008000800 */
[----:B------:R-:W4:Y:S01]  /*1600*/  LDCU UR21, c[0x0][0xb0c] ;  /* 0x00016180ff1577ac */ /* 0x000f220008000800 */
[----:B------:R-:W4:Y:S01]  /*1610*/  LDCU UR7, c[0x0][0xb20] ;  /* 0x00016400ff0777ac */ /* 0x000f220008000800 */
[----:B------:R-:W4:Y:S01]  /*1620*/  LDCU.64 UR8, c[0x0][0xb28] ;  /* 0x00016500ff0877ac */ /* 0x000f220008000a00 */
[----:B-1----:R-:W-:Y:S02]  /*1630*/  UISETP.NE.AND UP0, UPT, UR14, 0x1, UPT ;  /* 0x000000010e00788c */ /* 0x002fe4000bf05270 */
[----:B---3--:R-:W-:Y:S02]  /*1640*/  UIMAD.WIDE.U32 UR10, UR5, UR15, URZ ;  /* 0x0000000f050a72a5 */ /* 0x008fe4000f8e00ff */
[----:B--2---:R-:W-:-:S02]  /*1650*/  UIMAD.WIDE.U32 UR22, UR6, UR12, URZ ;  /* 0x0000000c061672a5 */ /* 0x004fc4000f8e00ff */
[----:B----4-:R-:W-:Y:S02]  /*1660*/  UISETP.NE.AND UP1, UPT, UR21, 0x1, UPT ;  /* 0x000000011500788c */ /* 0x010fe4000bf25270 */
[----:B------:R-:W-:Y:S01]  /*1670*/  UISETP.NE.AND UP2, UPT, UR28, 0x1, UPT ;  /* 0x000000011c00788c */ /* 0x000fe2000bf45270 */
[----:B------:R-:W-:Y:S02]  /*1680*/  UMOV UR10, UR11 ;  /* 0x0000000b000a7c82 */ /* 0x000fe40008000000 */
[----:B------:R-:W-:Y:S01]  /*1690*/  UMOV UR22, UR23 ;  /* 0x0000001700167c82 */ /* 0x000fe20008000000 */
[----:B------:R-:W-:Y:S02]  /*16a0*/  @UP0 USHF.R.U32.HI UR5, URZ, UR7, UR10 ;  /* 0x00000007ff050299 */ /* 0x000fe4000801160a */
[----:B------:R-:W-:Y:S02]  /*16b0*/  UIMAD.WIDE.U32 UR24, UR20, UR15, URZ ;  /* 0x0000000f141872a5 */ /* 0x000fe4000f8e00ff */
[----:B------:R-:W-:-:S02]  /*16c0*/  UIMAD.WIDE.U32 UR10, UR5, UR8, URZ ;  /* 0x00000008050a72a5 */ /* 0x000fc4000f8e00ff */
[----:B------:R-:W-:Y:S02]  /*16d0*/  @UP1 USHF.R.U32.HI UR6, URZ, UR13, UR22 ;  /* 0x0000000dff061299 */ /* 0x000fe40008011616 */
[----:B------:R-:W-:Y:S02]  /*16e0*/  UIMAD.WIDE.U32 UR18, UR16, UR12, URZ ;  /* 0x0000000c101272a5 */ /* 0x000fe4000f8e00ff */
[----:B------:R-:W-:Y:S01]  /*16f0*/  UIMAD.WIDE.U32 UR22, UR6, UR8, URZ ;  /* 0x00000008061672a5 */ /* 0x000fe2000f8e00ff */
[----:B------:R-:W-:Y:S01]  /*1700*/  UMOV UR4, UR25 ;  /* 0x0000001900047c82 */ /* 0x000fe20008000000 */
[----:B------:R-:W-:Y:S01]  /*1710*/  UMOV UR10, UR11 ;  /* 0x0000000b000a7c82 */ /* 0x000fe20008000000 */
[----:B------:R-:W-:Y:S02]  /*1720*/  USHF.R.U32.HI UR4, URZ, UR7, UR4 ;  /* 0x00000007ff047299 */ /* 0x000fe40008011604 */
[----:B------:R-:W-:Y:S02]  /*1730*/  @UP2 USHF.R.U32.HI UR5, URZ, UR9, UR10 ;  /* 0x00000009ff052299 */ /* 0x000fe4000801160a */
[----:B------:R-:W-:Y:S01]  /*1740*/  UMOV UR7, UR23 ;  /* 0x0000001700077c82 */ /* 0x000fe20008000000 */
[----:B------:R-:W-:Y:S01]  /*1750*/  UMOV UR18, UR19 ;  /* 0x0000001300127c82 */ /* 0x000fe20008000000 */
[----:B------:R-:W-:-:S02]  /*1760*/  @UP2 USHF.R.U32.HI UR6, URZ, UR9, UR7 ;  /* 0x00000009ff062299 */ /* 0x000fc40008011607 */
[----:B------:R-:W-:Y:S02]  /*1770*/  USHF.R.U32.HI UR13, URZ, UR13, UR18 ;  /* 0x0000000dff0d7299 */ /* 0x000fe40008011612 */
[----:B------:R-:W-:Y:S02]  /*1780*/  USEL UR4, UR20, UR4, !UP0 ;  /* 0x0000000414047287 */ /* 0x000fe4000c000000 */
[----:B------:R-:W-:Y:S02]  /*1790*/  UIMAD UR7, UR5, UR28, URZ ;  /* 0x0000001c050772a4 */ /* 0x000fe4000f8e02ff */
[----:B------:R-:W-:Y:S02]  /*17a0*/  USEL UR5, UR16, UR13, !UP1 ;  /* 0x0000000d10057287 */ /* 0x000fe4000c800000 */
[----:B------:R-:W-:Y:S02]  /*17b0*/  UIMAD UR12, UR6, UR28, URZ ;  /* 0x0000001c060c72a4 */ /* 0x000fe4000f8e02ff */
[----:B------:R-:W-:-:S02]  /*17c0*/  UISETP.GE.AND UP0, UPT, UR4, UR7, UPT ;  /* 0x000000070400728c */ /* 0x000fc4000bf06270 */
[----:B------:R-:W-:Y:S02]  /*17d0*/  UIMAD.WIDE.U32 UR10, UR4, UR8, URZ ;  /* 0x00000008040a72a5 */ /* 0x000fe4000f8e00ff */
[----:B------:R-:W-:Y:S02]  /*17e0*/  UISETP.GE.OR UP0, UPT, UR5, UR12, UP0 ;  /* 0x0000000c0500728c */ /* 0x000fe40008706670 */
[----:B------:R-:W-:Y:S02]  /*17f0*/  UIMAD.WIDE.U32 UR12, UR5, UR8, URZ ;  /* 0x00000008050c72a5 */ /* 0x000fe4000f8e00ff */
[----:B------:R-:W-:Y:S01]  /*1800*/  UIADD3 UR10, UPT, UPT, -UR4, URZ, URZ ;  /* 0x000000ff040a7290 */ /* 0x000fe2000fffe1ff */
[----:B------:R-:W-:Y:S01]  /*1810*/  UMOV UR8, UR11 ;  /* 0x0000000b00087c82 */ /* 0x000fe20008000000 */
[----:B------:R-:W-:Y:S02]  /*1820*/  UIADD3 UR11, UPT, UPT, -UR5, URZ, URZ ;  /* 0x000000ff050b7290 */ /* 0x000fe4000fffe1ff */
[----:B------:R-:W-:-:S03]  /*1830*/  USHF.R.U32.HI UR8, URZ, UR9, UR8 ;  /* 0x00000009ff087299 */ /* 0x000fc60008011608 */
[----:B------:R-:W-:Y:S01]  /*1840*/  @!UP0 UMOV UR7, UR13 ;  /* 0x0000000d00078c82 */ /* 0x000fe20008000000 */
[----:B------:R-:W-:Y:S02]  /*1850*/  UIMAD UR20, UR14, UR10, UR20 ;  /* 0x0000000a0e1472a4 */ /* 0x000fe4000f8e0214 */
[----:B------:R-:W-:Y:S02]  /*1860*/  USEL UR8, UR4, UR8, !UP2 ;  /* 0x0000000804087287 */ /* 0x000fe4000d000000 */
[----:B------:R-:W-:Y:S02]  /*1870*/  @!UP0 USHF.R.U32.HI UR7, URZ, UR9, UR7 ;  /* 0x00000009ff078299 */ /* 0x000fe40008011607 */
[----:B------:R-:W-:Y:S02]  /*1880*/  UIADD3 UR9, UPT, UPT, -UR8, URZ, URZ ;  /* 0x000000ff08097290 */ /* 0x000fe4000fffe1ff */
[----:B------:R-:W-:Y:S02]  /*1890*/  @!UP0 USEL UR7, UR5, UR7, !UP2 ;  /* 0x0000000705078287 */ /* 0x000fe4000d000000 */
[----:B------:R-:W-:-:S02]  /*18a0*/  UIMAD UR9, UR28, UR9, UR4 ;  /* 0x000000091c0972a4 */ /* 0x000fc4000f8e0204 */
[----:B------:R-:W-:Y:S02]  /*18b0*/  @!UP0 UIADD3 UR8, UPT, UPT, UR8, -UR7, URZ ;  /* 0x8000000708088290 */ /* 0x000fe4000fffe0ff */
[----:B------:R-:W-:Y:S02]  /*18c0*/  @!UP0 UIMAD UR6, UR9, UR6, UR7 ;  /* 0x00000006090682a4 */ /* 0x000fe4000f8e0207 */
[----:B------:R-:W-:Y:S02]  /*18d0*/  @!UP0 UIMAD UR4, UR8, UR28, UR5 ;  /* 0x0000001c080482a4 */ /* 0x000fe4000f8e0205 */
[----:B------:R-:W-:Y:S02]  /*18e0*/  UIMAD UR16, UR21, UR11, UR16 ;  /* 0x0000000b151072a4 */ /* 0x000fe4000f8e0210 */
[----:B------:R-:W-:Y:S01]  /*18f0*/  UIMAD UR20, UR4, UR14, UR20 ;  /* 0x0000000e041472a4 */ /* 0x000fe2000f8e0214 */
[----:B------:R-:W-:Y:S02]  /*1900*/  @!UP0 UMOV UR5, UR6 ;  /* 0x0000000600058c82 */ /* 0x000fe40008000000 */
[----:B------:R-:W-:-:S12]  /*1910*/  UIMAD UR16, UR5, UR21, UR16 ;  /* 0x00000015051072a4 */ /* 0x000fd8000f8e0210 */
.L_x_19:
[----:B------:R-:W-:-:S09]  /*1920*/  UISETP.NE.AND UP0, UPT, UR29, 0x1, UPT ;  /* 0x000000011d00788c */ /* 0x000fd2000bf05270 */
[----:B------:R-:W-:Y:S05]  /*1930*/  BRA.U UP0, `(.L_x_20) ;  /* 0x0000000100447547 */ /* 0x000fea000b800000 */
[----:B------:R-:W1:Y:S01]  /*1940*/  LDCU.128 UR8, c[0x0][0xb10] ;  /* 0x00016200ff0877ac */ /* 0x000e620008000c00 */
[----:B------:R-:W2:Y:S01]  /*1950*/  LDCU UR12, c[0x0][0xb0c] ;  /* 0x00016180ff0c77ac */ /* 0x000ea20008000800 */
[----:B------:R-:W3:Y:S01]  /*1960*/  LDCU UR13, c[0x0][0xb20] ;  /* 0x00016400ff0d77ac */ /* 0x000ee20008000800 */
[----:B-1----:R-:W-:Y:S02]  /*1970*/  UIMAD.WIDE.U32 UR6, UR16, UR8, URZ ;  /* 0x00000008100672a5 */ /* 0x002fe4000f8e00ff */
[----:B------:R-:W-:Y:S02]  /*1980*/  UIMAD.WIDE.U32 UR4, UR20, UR11, URZ ;  /* 0x0000000b140472a5 */ /* 0x000fe4000f8e00ff */
[----:B--2---:R-:W-:Y:S02]  /*1990*/  UISETP.NE.AND UP1, UPT, UR12, 0x1, UPT ;  /* 0x000000010c00788c */ /* 0x004fe4000bf25270 */
[----:B------:R-:W-:Y:S01]  /*19a0*/  UISETP.NE.AND UP0, UPT, UR10, 0x1, UPT ;  /* 0x000000010a00788c */ /* 0x000fe2000bf05270 */
[----:B------:R-:W-:-:S02]  /*19b0*/  UMOV UR6, UR7 ;  /* 0x0000000700067c82 */ /* 0x000fc40008000000 */
[----:B------:R-:W-:Y:S01]  /*19c0*/  UMOV UR4, UR5 ;  /* 0x0000000500047c82 */ /* 0x000fe20008000000 */
[----:B------:R-:W-:Y:S02]  /*19d0*/  USHF.R.U32.HI UR6, URZ, UR9, UR6 ;  /* 0x00000009ff067299 */ /* 0x000fe40008011606 */
[----:B---3--:R-:W-:Y:S02]  /*19e0*/  USHF.R.U32.HI UR4, URZ, UR13, UR4 ;  /* 0x0000000dff047299 */ /* 0x008fe40008011604 */
[----:B------:R-:W-:Y:S02]  /*19f0*/  USEL UR5, UR16, UR6, !UP1 ;  /* 0x0000000610057287 */ /* 0x000fe4000c800000 */
[----:B------:R-:W-:-:S04]  /*1a00*/  USEL UR4, UR20, UR4, !UP0 ;  /* 0x0000000414047287 */ /* 0x000fc8000c000000 */
[----:B------:R-:W-:Y:S02]  /*1a10*/  UIADD3 UR6, UPT, UPT, UR5, -UR4, URZ ;  /* 0x8000000405067290 */ /* 0x000fe4000fffe0ff */
[----:B------:R-:W-:Y:S02]  /*1a20*/  UIADD3 UR4, UPT, UPT, -UR5, UR4, URZ ;  /* 0x0000000405047290 */ /* 0x000fe4000fffe1ff */
[----:B------:R-:W-:Y:S02]  /*1a30*/  UIMAD UR20, UR6, UR10, UR20 ;  /* 0x0000000a061472a4 */ /* 0x000fe4000f8e0214 */
[----:B------:R-:W-:-:S12]  /*1a40*/  UIMAD UR16, UR4, UR12, UR16 ;  /* 0x0000000c041072a4 */ /* 0x000fd8000f8e0210 */
.L_x_20:
[----:B------:R-:W-:-:S09]  /*1a50*/  UISETP.EQ.U32.AND UP0, UPT, UR33, 0x1, UPT ;  /* 0x000000012100788c */ /* 0x000fd2000bf02070 */
[----:B------:R-:W-:Y:S05]  /*1a60*/  BRA.U !UP0, `(.L_x_21) ;  /* 0x00000001080c7547 */ /* 0x000fea000b800000 */
[----:B------:R-:W-:Y:S01]  /*1a70*/  UCGABAR_WAIT ;  /* 0x0000000000007dc7 */ /* 0x000fe20008000000 */
[----:B------:R-:W-:Y:S01]  /*1a80*/  CCTL.IVALL ;  /* 0x00000000ff00798f */ /* 0x000fe20002000000 */
[----:B------:R-:W-:Y:S05]  /*1a90*/  BRA `(.L_x_22) ;  /* 0x0000000000047947 */ /* 0x000fea0003800000 */
.L_x_21:
[----:B------:R-:W-:Y:S06]  /*1aa0*/  BAR.SYNC.DEFER_BLOCKING 0x0 ;  /* 0x0000000000007b1d */ /* 0x000fec0000010000 */
.L_x_22:
[----:B------:R-:W-:Y:S05]  /*1ab0*/  BRA.U UP6, `(.L_x_23) ;  /* 0x0000001506907547 */ /* 0x000fea000b800000 */
[----:B------:R-:W1:Y:S01]  /*1ac0*/  LDCU UR7, c[0x0][0x38c] ;  /* 0x00007180ff0777ac */ /* 0x000e620008000800 */
[----:B------:R-:W2:Y:S01]  /*1ad0*/  S2UR UR8, SR_CgaCtaId ;  /* 0x00000000000879c3 */ /* 0x000ea20000008800 */
[----:B------:R-:W-:Y:S01]  /*1ae0*/  PLOP3.LUT P1, PT, PT, PT, UP3, 0x80, 0x8 ;  /* 0x000000000008781c */ /* 0x000fe20003f2f038 */
[----:B------:R-:W-:Y:S01]  /*1af0*/  IMAD.MOV.U32 R12, RZ, RZ, 0x1 ;  /* 0x00000001ff0c7424 */ /* 0x000fe200078e00ff */
[----:B------:R-:W-:Y:S01]  /*1b00*/  UISETP.NE.AND UP0, UPT, UR17, URZ, UPT ;  /* 0x000000ff1100728c */ /* 0x000fe2000bf05270 */
[----:B------:R-:W-:Y:S01]  /*1b10*/  ISETP.EQ.OR P2, PT, R0, RZ, P3 ;  /* 0x000000ff0000720c */ /* 0x000fe20001f42670 */
[----:B------:R-:W-:Y:S01]  /*1b20*/  UMOV UR21, 0x400 ;  /* 0x0000040000157882 */ /* 0x000fe20000000000 */
[----:B------:R-:W-:Y:S01]  /*1b30*/  USHF.L.U32 UR5, UR32, 0x4, URZ ;  /* 0x0000000420057899 */ /* 0x000fe200080006ff */
[----:B------:R-:W-:Y:S01]  /*1b40*/  PLOP3.LUT P1, PT, P1, PT, PT, 0x8, 0x80 ;  /* 0x000000000080781c */ /* 0x000fe20000f2e170 */
[----:B------:R-:W-:Y:S01]  /*1b50*/  USEL UR25, UR48, 0x2, UP0 ;  /* 0x0000000230197887 */ /* 0x000fe20008000000 */
[----:B------:R-:W-:Y:S01]  /*1b60*/  CS2R R10, SRZ ;  /* 0x00000000000a7805 */ /* 0x000fe2000001ff00 */
[----:B------:R-:W-:Y:S01]  /*1b70*/  IMAD.MOV.U32 R9, RZ, RZ, RZ ;  /* 0x000000ffff097224 */ /* 0x000fe200078e00ff */
[----:B------:R-:W3:Y:S01]  /*1b80*/  LDCU UR43, c[0x0][0x370] ;  /* 0x00006e00ff2b77ac */ /* 0x000ee20008000800 */
[----:B------:R-:W-:Y:S01]  /*1b90*/  IMAD.MOV.U32 R8, RZ, RZ, 0x1 ;  /* 0x00000001ff087424 */ /* 0x000fe200078e00ff */
[----:B------:R-:W4:Y:S01]  /*1ba0*/  LDCU.64 UR28, c[0x0][0x348] ;  /* 0x00006900ff1c77ac */ /* 0x000f220008000a00 */
[----:B-1----:R-:W-:-:S02]  /*1bb0*/  UIADD3 UR6, UPT, UPT, UR7, 0x1f, URZ ;  /* 0x0000001f07067890 */ /* 0x002fc4000fffe0ff */
[----:B------:R-:W-:Y:S02]  /*1bc0*/  UIADD3 UR49, UPT, UPT, UR7, 0x3e, URZ ;  /* 0x0000003e07317890 */ /* 0x000fe4000fffe0ff */
[----:B------:R-:W-:Y:S02]  /*1bd0*/  USHF.R.S32.HI UR4, URZ, 0x1f, UR6 ;  /* 0x0000001fff047899 */ /* 0x000fe40008011406 */
[----:B--2---:R-:W-:Y:S02]  /*1be0*/  ULEA UR21, UR8, UR21, 0x18 ;  /* 0x0000001508157291 */ /* 0x004fe4000f8ec0ff */
[----:B------:R-:W-:Y:S02]  /*1bf0*/  ULEA.HI UR4, UR4, UR6, URZ, 0x5 ;  /* 0x0000000604047291 */ /* 0x000fe4000f8f28ff */
[----:B------:R-:W-:Y:S02]  /*1c00*/  UIADD3 UR6, UPT, UPT, UR7, -0x1, URZ ;  /* 0xffffffff07067890 */ /* 0x000fe4000fffe0ff */
[----:B------:R-:W-:-:S02]  /*1c10*/  USHF.R.S32.HI UR45, URZ, 0x5, UR4 ;  /* 0x00000005ff2d7899 */ /* 0x000fc40008011404 */
[----:B------:R-:W-:Y:S02]  /*1c20*/  UISETP.GE.U32.AND UP1, UPT, UR6, -0x3f, UPT ;  /* 0xffffffc10600788c */ /* 0x000fe4000bf26070 */
[----:B------:R-:W-:Y:S02]  /*1c30*/  UISETP.LT.U32.AND UP0, UPT, UR45, 0x9, UPT ;  /* 0x000000092d00788c */ /* 0x000fe4000bf01070 */
[----:B------:R-:W-:Y:S02]  /*1c40*/  ULEA UR38, UR31, UR21, 0x1 ;  /* 0x000000151f267291 */ /* 0x000fe4000f8e08ff */
[----:B------:R-:W-:Y:S02]  /*1c50*/  USEL UR44, UR45, 0x9, UP0 ;  /* 0x000000092d2c7887 */ /* 0x000fe40008000000 */
[----:B------:R-:W-:Y:S02]  /*1c60*/  ULEA UR37, UR30, UR21, 0x1 ;  /* 0x000000151e257291 */ /* 0x000fe4000f8e08ff */
[----:B------:R-:W-:-:S02]  /*1c70*/  UIADD3 UR24, UPT, UPT, UR44, -0x1, URZ ;  /* 0xffffffff2c187890 */ /* 0x000fc4000fffe0ff */
[----:B------:R-:W-:Y:S01]  /*1c80*/  @UP1 UIADD3 UR24, UPT, UPT, UR44, URZ, URZ ;  /* 0x000000ff2c181290 */ /* 0x000fe2000fffe0ff */
[----:B------:R-:W1:Y:S01]  /*1c90*/  LDCU UR41, c[0x0][0x374] ;  /* 0x00006e80ff2977ac */ /* 0x000e620008000800 */
[----:B------:R-:W-:Y:S02]  /*1ca0*/  ULOP3.LUT UR47, UR5, 0x30, URZ, 0xe2, !UPT ;  /* 0x00000030052f7892 */ /* 0x000fe4000f8ee2ff */
[----:B------:R-:W-:Y:S02]  /*1cb0*/  UIADD3 UR38, UPT, UPT, UR38, 0x8800, URZ ;  /* 0x0000880026267890 */ /* 0x000fe4000fffe0ff */
[----:B------:R-:W-:Y:S02]  /*1cc0*/  UIADD3 UR37, UPT, UPT, UR37, 0x11800, URZ ;  /* 0x0001180025257890 */ /* 0x000fe4000fffe0ff */
[----:B------:R-:W-:Y:S02]  /*1cd0*/  UIADD3 UR46, UPT, UPT, UR45, -UR44, URZ ;  /* 0x8000002c2d2e7290 */ /* 0x000fe4000fffe0ff */
[----:B------:R-:W-:Y:S01]  /*1ce0*/  UIADD3 UR24, UPT, UPT, UR24, 0x1, URZ ;  /* 0x0000000118187890 */ /* 0x000fe2000fffe0ff */
[----:B---34-:R-:W-:-:S11]  /*1cf0*/  UMOV UR7, URZ ;  /* 0x000000ff00077c82 */ /* 0x018fd60008000000 */
.L_x_43:
[----:B------:R-:W2:Y:S02]  /*1d00*/  S2UR UR4, SR_CgaCtaId ;  /* 0x00000000000479c3 */ /* 0x000ea40000008800 */
[----:B--2---:R-:W-:-:S09]  /*1d10*/  UISETP.NE.AND UP0, UPT, UR4, URZ, UPT ;  /* 0x000000ff0400728c */ /* 0x004fd2000bf05270 */
[----:B-1----:R-:W-:Y:S05]  /*1d20*/  BRA.U UP0, `(.L_x_24) ;  /* 0x0000000100287547 */ /* 0x002fea000b800000 */
[----:B------:R-:W-:Y:S02]  /*1d30*/  LEA R0, R9, UR21, 0x3 ;  /* 0x0000001509007c11 */ /* 0x000fe4000f8e18ff */
[----:B------:R-:W-:-:S04]  /*1d40*/  SHF.L.U32 R3, R8, 0x1f, RZ ;  /* 0x0000001f08037819 */ /* 0x000fc800000006ff */
[----:B------:R-:W2:Y:S02]  /*1d50*/  SYNCS.PHASECHK.TRANS64.TRYWAIT P0, [R0+URZ+0x150], R3 ;  /* 0x00015003000075a7 */ /* 0x000ea400080011ff */
[----:B--2---:R-:W-:Y:S05]  /*1d60*/  @!P0 BRA `(.L_x_25) ;  /* 0x0000007c00bc8947 */ /* 0x004fea0003800000 */
.L_x_144:
[----:B------:R3:W-:Y:S01]  /*1d70*/  SYNCS.ARRIVE.TRANS64.A1T0 RZ, [R0+URZ+0x140], RZ ;  /* 0x000140ff00ff79a7 */ /* 0x0007e200081000ff */
[----:B------:R-:W-:-:S05]  /*1d80*/  VIADD R9, R9, 0x1 ;  /* 0x0000000109097836 */ /* 0x000fca0000000000 */
[----:B------:R-:W-:-:S04]  /*1d90*/  ISETP.NE.AND P0, PT, R9, 0x2, PT ;  /* 0x000000020900780c */ /* 0x000fc80003f05270 */
[----:B--2---:R-:W-:Y:S02]  /*1da0*/  SEL R3, RZ, 0x1, P0 ;  /* 0x00000001ff037807 */ /* 0x004fe40000000000 */
[----:B------:R-:W-:Y:S02]  /*1db0*/  SEL R9, R9, RZ, P0 ;  /* 0x000000ff09097207 */ /* 0x000fe40000000000 */
[----:B------:R-:W-:-:S07]  /*1dc0*/  LOP3.LUT R8, R8, R3, RZ, 0x3c, !PT ;  /* 0x0000000308087212 */ /* 0x000fce00078e3cff */
.L_x_24:
[----:B------:R-:W-:Y:S01]  /*1dd0*/  ULEA UR4, UR7, UR21, 0x3 ;  /* 0x0000001507047291 */ /* 0x000fe2000f8e18ff */
[----:B---3--:R-:W-:Y:S01]  /*1de0*/  SHF.L.U32 R0, R12, 0x1f, RZ ;  /* 0x0000001f0c007819 */ /* 0x008fe200000006ff */
[----:B------:R-:W-:Y:S02]  /*1df0*/  UISETP.GE.U32.AND UP0, UPT, UR49, 0x3f, UPT ;  /* 0x0000003f3100788c */ /* 0x000fe4000bf06070 */
[----:B------:R-:W-:Y:S02]  /*1e00*/  ULEA UR11, UR20, UR50, 0x2 ;  /* 0x00000032140b7291 */ /* 0x000fe4000f8e10ff */
[----:B------:R-:W-:Y:S02]  /*1e10*/  ULEA UR35, UR16, UR47, 0x6 ;  /* 0x0000002f10237291 */ /* 0x000fe4000f8e30ff */
[----:B------:R-:W-:Y:S01]  /*1e20*/  USHF.L.U32 UR11, UR11, 0x6, URZ ;  /* 0x000000060b0b7899 */ /* 0x000fe200080006ff */
[----:B------:R2:W3:Y:S01]  /*1e30*/  SYNCS.PHASECHK.TRANS64.TRYWAIT P0, [UR4+0x48], R0 ;  /* 0x00004800ff0075a7 */ /* 0x0004e20008001104 */
[----:B------:R-:W-:Y:S01]  /*1e40*/  UMOV UR6, URZ ;  /* 0x000000ff00067c82 */ /* 0x000fe20008000000 */
[----:B------:R-:W-:Y:S09]  /*1e50*/  BRA.U !UP0, `(.L_x_26) ;  /* 0x0000000108c87547 */ /* 0x000ff2000b800000 */
[----:B------:R-:W-:Y:S01]  /*1e60*/  UMOV UR13, URZ ;  /* 0x000000ff000d7c82 */ /* 0x000fe20008000000 */
[----:B------:R-:W-:-:S05]  /*1e70*/  UMOV UR4, UR7 ;  /* 0x0000000700047c82 */ /* 0x000fca0008000000 */
.L_x_32:
[----:B------:R-:W-:Y:S01]  /*1e80*/  ULEA UR33, UR4, UR21, 0x3 ;  /* 0x0000001504217291 */ /* 0x000fe2000f8e18ff */
[----:B---3--:R-:W-:Y:S01]  /*1e90*/  @!P3 MOV R2, 0x5000 ;  /* 0x000050000002b802 */ /* 0x008fe20000000f00 */
[----:B-1-3--:R-:W-:Y:S10]  /*1ea0*/  @P0 BRA `(.L_x_27) ;  /* 0x00000000000c0947 */ /* 0x00aff40003800000 */
[----:B------:R-:W-:-:S04]  /*1eb0*/  SHF.L.U32 R3, R12, 0x1f, RZ ;  /* 0x0000001f0c037819 */ /* 0x000fc800000006ff */
[----:B------:R-:W3:Y:S02]  /*1ec0*/  SYNCS.PHASECHK.TRANS64.TRYWAIT P0, [UR33+0x48], R3 ;  /* 0x00004803ff0075a7 */ /* 0x000ee40008001121 */
[----:B---3--:R-:W-:Y:S05]  /*1ed0*/  @!P0 BRA `(.L_x_28) ;  /* 0x0000007c00748947 */ /* 0x008fea0003800000 */
.L_x_27:
[----:B------:R3:W-:Y:S01]  /*1ee0*/  @!P3 SYNCS.ARRIVE.TRANS64 RZ, [UR33], R2 ;  /* 0x00000002ffffb9a7 */ /* 0x0007e20008000021 */
[----:B------:R-:W-:-:S04]  /*1ef0*/  ULOP3.LUT UR5, UR25, 0x2, URZ, 0xfc, !UPT ;  /* 0x0000000219057892 */ /* 0x000fc8000f8efcff */
[----:B------:R-:W-:-:S09]  /*1f00*/  UISETP.NE.AND UP0, UPT, UR5, 0x2, UPT ;  /* 0x000000020500788c */ /* 0x000fd2000bf05270 */
[----:B------:R-:W-:Y:S05]  /*1f10*/  BRA.U UP0, `(.L_x_29) ;  /* 0x0000000100047547 */ /* 0x000fea000b800000 */
[----:B-1----:R-:W-:Y:S05]  /*1f20*/  BPT.TRAP 0x1 ;  /* 0x000000040000795c */ /* 0x002fea0000300000 */
.L_x_29:
[----:B------:R-:W-:Y:S04]  /*1f30*/  BSSY.RECONVERGENT B0, `(.L_x_30) ;  /* 0x0000003000007945 */ /* 0x000fe80003800200 */
[----:B------:R-:W-:Y:S05]  /*1f40*/  @P2 BRA `(.L_x_31) ;  /* 0x0000000000042947 */ /* 0x000fea0003800000 */
[----:B-1----:R-:W-:Y:S05]  /*1f50*/  BPT.TRAP 0x1 ;  /* 0x000000040000795c */ /* 0x002fea0000300000 */
.L_x_31:
[----:B-1----:R-:W-:Y:S05]  /*1f60*/  BSYNC.RECONVERGENT B0 ;  /* 0x0000000000007941 */ /* 0x002fea0003800200 */
.L_x_30:
[----:B------:R-:W-:Y:S02]  /*1f70*/  UIADD3 UR5, UPT, UPT, UR4, 0x1, URZ ;  /* 0x0000000104057890 */ /* 0x000fe4000fffe0ff */
[----:B------:R-:W-:Y:S02]  /*1f80*/  USHF.L.U32 UR34, UR13, 0x5, URZ ;  /* 0x000000050d227899 */ /* 0x000fe400080006ff */
[----:B------:R-:W-:Y:S02]  /*1f90*/  UISETP.NE.AND UP0, UPT, UR5, 0x9, UPT ;  /* 0x000000090500788c */ /* 0x000fe4000bf05270 */
[----:B------:R-:W-:Y:S02]  /*1fa0*/  UIADD3 UR13, UPT, UPT, UR13, 0x1, URZ ;  /* 0x000000010d0d7890 */ /* 0x000fe4000fffe0ff */
[----:B------:R-:W-:Y:S02]  /*1fb0*/  USEL UR6, URZ, 0x1, UP0 ;  /* 0x00000001ff067887 */ /* 0x000fe40008000000 */
[----:B------:R-:W-:-:S02]  /*1fc0*/  USEL UR7, UR5, URZ, UP0 ;  /* 0x000000ff05077287 */ /* 0x000fc40008000000 */
[----:B------:R-:W-:Y:S02]  /*1fd0*/  UIADD3 UR14, UP1, UPT, UR28, 0x80, URZ ;  /* 0x000000801c0e7890 */ /* 0x000fe4000ff3e0ff */
[----:B------:R-:W-:Y:S01]  /*1fe0*/  ULEA UR5, UR7, UR21, 0x3 ;  /* 0x0000001507057291 */ /* 0x000fe2000f8e18ff */
[----:B------:R-:W-:Y:S01]  /*1ff0*/  LOP3.LUT R12, R12, UR6, RZ, 0x3c, !PT ;  /* 0x000000060c0c7c12 */ /* 0x000fe2000f8e3cff */
[----:B------:R-:W-:Y:S02]  /*2000*/  ULEA UR6, UR4, UR31, 0xb ;  /* 0x0000001f04067291 */ /* 0x000fe4000f8e58ff */
[----:B------:R-:W-:Y:S01]  /*2010*/  UIADD3.X UR15, UPT, UPT, URZ, UR29, URZ, UP1, !UPT ;  /* 0x0000001dff0f7290 */ /* 0x000fe20008ffe4ff */
[----:B--2---:R-:W-:Y:S01]  /*2020*/  SHF.L.U32 R0, R12, 0x1f, RZ ;  /* 0x0000001f0c007819 */ /* 0x004fe200000006ff */
[----:B------:R-:W-:Y:S02]  /*2030*/  ULEA UR6, UR6, UR21, 0x1 ;  /* 0x0000001506067291 */ /* 0x000fe4000f8e08ff */
[----:B------:R-:W-:Y:S01]  /*2040*/  UPRMT UR16, URZ, 0x5410, UR27 ;  /* 0x00005410ff107896 */ /* 0x000fe2000800001b */
[----:B------:R4:W1:Y:S01]  /*2050*/  SYNCS.PHASECHK.TRANS64.TRYWAIT P0, [UR5+0x48], R0 ;  /* 0x00004800ff0075a7 */ /* 0x0008620008001105 */
[----:B------:R-:W-:-:S02]  /*2060*/  ULEA UR5, UR4, UR30, 0xd ;  /* 0x0000001e04057291 */ /* 0x000fc4000f8e68ff */
[----:B------:R-:W-:Y:S02]  /*2070*/  UIADD3 UR4, UP0, UPT, UR28, 0x180, URZ ;  /* 0x000001801c047890 */ /* 0x000fe4000ff1e0ff */
[----:B------:R-:W-:Y:S02]  /*2080*/  ULEA UR5, UR5, UR21, 0x1 ;  /* 0x0000001505057291 */ /* 0x000fe4000f8e08ff */
[----:B------:R-:W-:Y:S02]  /*2090*/  UIADD3 UR32, UPT, UPT, UR6, 0x8800, URZ ;  /* 0x0000880006207890 */ /* 0x000fe4000fffe0ff */
[----:B------:R-:W-:Y:S02]  /*20a0*/  UIADD3 UR8, UPT, UPT, UR5, 0x11800, URZ ;  /* 0x0001180005087890 */ /* 0x000fe4000fffe0ff */
[----:B------:R-:W-:Y:S02]  /*20b0*/  UIADD3.X UR5, UPT, UPT, URZ, UR29, URZ, UP0, !UPT ;  /* 0x0000001dff057290 */ /* 0x000fe400087fe4ff */
[----:B------:R-:W-:-:S02]  /*20c0*/  UISETP.NE.AND UP0, UPT, UR13, UR24, UPT ;  /* 0x000000180d00728c */ /* 0x000fc4000bf05270 */
[----:B------:R-:W-:Y:S01]  /*20d0*/  UPRMT UR6, URZ, 0x5410, UR26 ;  /* 0x00005410ff067896 */ /* 0x000fe2000800001a */
[----:B------:R-:W-:Y:S01]  /*20e0*/  UMOV UR18, 0x0 ;  /* 0x0000000000127882 */ /* 0x000fe20000000000 */
[----:B------:R-:W-:Y:S01]  /*20f0*/  UMOV UR19, 0x10000000 ;  /* 0x1000000000137882 */ /* 0x000fe20000000000 */
[----:B------:R-:W-:Y:S01]  /*2100*/  UMOV UR12, UR36 ;  /* 0x00000024000c7c82 */ /* 0x000fe20008000000 */
[----:B------:R-:W-:Y:S01]  /*2110*/  UMOV UR9, UR33 ;  /* 0x0000002100097c82 */ /* 0x000fe20008000000 */
[----:B------:R-:W-:Y:S01]  /*2120*/  UMOV UR10, UR34 ;  /* 0x00000022000a7c82 */ /* 0x000fe20008000000 */
[----:B------:R-:W-:Y:S03]  /*2130*/  UTMALDG.3D.MULTICAST [UR32], [UR14], UR16, desc[UR18] ;  /* 0x000012200e0073b4 */ /* 0x000fe60008011810 */
[----:B------:R2:W-:Y:S02]  /*2140*/  UTMALDG.3D.MULTICAST [UR8], [UR4], UR6, desc[UR18] ;  /* 0x00001208040073b4 */ /* 0x0005e40008011806 */
[----:B--2---:R-:W-:Y:S01]  /*2150*/  UMOV UR6, UR24 ;  /* 0x0000001800067c82 */ /* 0x004fe20008000000 */
[----:B------:R-:W-:Y:S01]  /*2160*/  UMOV UR4, UR7 ;  /* 0x0000000700047c82 */ /* 0x000fe20008000000 */
[----:B----4-:R-:W-:Y:S05]  /*2170*/  BRA.U UP0, `(.L_x_32) ;  /* 0xfffffffd00407547 */ /* 0x010fea000b83ffff */
.L_x_26:
[----:B------:R-:W-:Y:S01]  /*2180*/  ULEA UR4, UR7, UR21, 0x3 ;  /* 0x0000001507047291 */ /* 0x000fe2000f8e18ff */
[----:B--2---:R-:W-:Y:S01]  /*2190*/  SHF.L.U32 R0, R12, 0x1f, RZ ;  /* 0x0000001f0c007819 */ /* 0x004fe200000006ff */
[----:B------:R-:W-:Y:S01]  /*21a0*/  @!P1 SYNCS.ARRIVE.TRANS64.A1T0 RZ, [UR21+0xd8], RZ ;  /* 0x0000d8ffffff99a7 */ /* 0x000fe20008100015 */
[----:B------:R-:W-:-:S06]  /*21b0*/  UISETP.GT.AND UP0, UPT, UR45, UR44, UPT ;  /* 0x0000002c2d00728c */ /* 0x000fcc000bf04270 */
[----:B-1-3--:R1:W2:Y:S03]  /*21c0*/  SYNCS.PHASECHK.TRANS64.TRYWAIT P0, [UR4+0x48], R0 ;  /* 0x00004800ff0075a7 */ /* 0x00a2a60008001104 */
[----:B------:R-:W-:Y:S05]  /*21d0*/  BRA.U !UP0, `(.L_x_33) ;  /* 0x0000000108bc7547 */ /* 0x000fea000b800000 */
[----:B------:R-:W-:Y:S01]  /*21e0*/  UIADD3 UR13, UPT, UPT, UR46, UR6, URZ ;  /* 0x000000062e0d7290 */ /* 0x000fe2000fffe0ff */
[----:B------:R-:W-:-:S11]  /*21f0*/  UMOV UR4, UR7 ;  /* 0x0000000700047c82 */ /* 0x000fd60008000000 */
.L_x_39:
[----:B------:R-:W-:Y:S01]  /*2200*/  ULEA UR17, UR4, UR21, 0x3 ;  /* 0x0000001504117291 */ /* 0x000fe2000f8e18ff */
[----:B--2---:R-:W-:Y:S01]  /*2210*/  @!P3 MOV R2, 0x5000 ;  /* 0x000050000002b802 */ /* 0x004fe20000000f00 */
[----:B--2-4-:R-:W-:Y:S10]  /*2220*/  @P0 BRA `(.L_x_34) ;  /* 0x00000000000c0947 */ /* 0x014ff40003800000 */
[----:B------:R-:W-:-:S04]  /*2230*/  SHF.L.U32 R3, R12, 0x1f, RZ ;  /* 0x0000001f0c037819 */ /* 0x000fc800000006ff */
[----:B------:R-:W2:Y:S02]  /*2240*/  SYNCS.PHASECHK.TRANS64.TRYWAIT P0, [UR17+0x48], R3 ;  /* 0x00004803ff0075a7 */ /* 0x000ea40008001111 */
[----:B--2---:R-:W-:Y:S05]  /*2250*/  @!P0 BRA `(.L_x_35) ;  /* 0x0000007800ac8947 */ /* 0x004fea0003800000 */
.L_x_34:
[----:B------:R2:W-:Y:S01]  /*2260*/  @!P3 SYNCS.ARRIVE.TRANS64 RZ, [UR17], R2 ;  /* 0x00000002ffffb9a7 */ /* 0x0005e20008000011 */
[----:B------:R-:W-:-:S04]  /*2270*/  ULOP3.LUT UR5, UR25, 0x2, URZ, 0xfc, !UPT ;  /* 0x0000000219057892 */ /* 0x000fc8000f8efcff */
[----:B------:R-:W-:-:S09]  /*2280*/  UISETP.NE.AND UP0, UPT, UR5, 0x2, UPT ;  /* 0x000000020500788c */ /* 0x000fd2000bf05270 */
[----:B------:R-:W-:Y:S05]  /*2290*/  BRA.U UP0, `(.L_x_36) ;  /* 0x0000000100047547 */ /* 0x000fea000b800000 */
[----:B------:R-:W-:Y:S05]  /*22a0*/  BPT.TRAP 0x1 ;  /* 0x000000040000795c */ /* 0x000fea0000300000 */
.L_x_36:
[----:B------:R-:W-:Y:S04]  /*22b0*/  BSSY.RECONVERGENT B0, `(.L_x_37) ;  /* 0x0000003000007945 */ /* 0x000fe80003800200 */
[----:B------:R-:W-:Y:S05]  /*22c0*/  @P2 BRA `(.L_x_38) ;  /* 0x0000000000042947 */ /* 0x000fea0003800000 */
[----:B------:R-:W-:Y:S05]  /*22d0*/  BPT.TRAP 0x1 ;  /* 0x000000040000795c */ /* 0x000fea0000300000 */
.L_x_38:
[----:B------:R-:W-:Y:S05]  /*22e0*/  BSYNC.RECONVERGENT B0 ;  /* 0x0000000000007941 */ /* 0x000fea0003800200 */
.L_x_37:
[----:B------:R-:W-:Y:S02]  /*22f0*/  UIADD3 UR5, UPT, UPT, UR4, 0x1, URZ ;  /* 0x0000000104057890 */ /* 0x000fe4000fffe0ff */
[----:B------:R-:W-:Y:S02]  /*2300*/  UIADD3 UR14, UP1, UPT, UR28, 0x80, URZ ;  /* 0x000000801c0e7890 */ /* 0x000fe4000ff3e0ff */
[----:B------:R-:W-:Y:S02]  /*2310*/  UISETP.NE.AND UP0, UPT, UR5, 0x9, UPT ;  /* 0x000000090500788c */ /* 0x000fe4000bf05270 */
[----:B------:R-:W-:Y:S02]  /*2320*/  ULEA UR16, UR4, UR38, 0xc ;  /* 0x0000002604107291 */ /* 0x000fe4000f8e60ff */
[----:B------:R-:W-:Y:S02]  /*2330*/  USEL UR8, URZ, 0x1, UP0 ;  /* 0x00000001ff087887 */ /* 0x000fe40008000000 */
[----:B------:R-:W-:-:S02]  /*2340*/  USEL UR7, UR5, URZ, UP0 ;  /* 0x000000ff05077287 */ /* 0x000fc40008000000 */
[----:B------:R-:W-:Y:S02]  /*2350*/  UIADD3 UR22, UP0, UPT, UR28, 0x180, URZ ;  /* 0x000001801c167890 */ /* 0x000fe4000ff1e0ff */
[----:B------:R-:W-:Y:S01]  /*2360*/  ULEA UR5, UR7, UR21, 0x3 ;  /* 0x0000001507057291 */ /* 0x000fe2000f8e18ff */
[----:B------:R-:W-:Y:S01]  /*2370*/  LOP3.LUT R12, R12, UR8, RZ, 0x3c, !PT ;  /* 0x000000080c0c7c12 */ /* 0x000fe2000f8e3cff */
[----:B------:R-:W-:Y:S02]  /*2380*/  ULEA UR8, UR4, UR37, 0xe ;  /* 0x0000002504087291 */ /* 0x000fe4000f8e70ff */
[----:B------:R-:W-:Y:S01]  /*2390*/  USHF.L.U32 UR18, UR6, 0x5, URZ ;  /* 0x0000000506127899 */ /* 0x000fe200080006ff */
[----:B-1----:R-:W-:Y:S01]  /*23a0*/  SHF.L.U32 R0, R12, 0x1f, RZ ;  /* 0x0000001f0c007819 */ /* 0x002fe200000006ff */
[----:B------:R-:W-:Y:S02]  /*23b0*/  UPRMT UR4, URZ, 0x5410, UR27 ;  /* 0x00005410ff047896 */ /* 0x000fe4000800001b */
[----:B------:R-:W-:Y:S01]  /*23c0*/  UIADD3.X UR15, UPT, UPT, URZ, UR29, URZ, UP1, !UPT ;  /* 0x0000001dff0f7290 */ /* 0x000fe20008ffe4ff */
[----:B------:R3:W4:Y:S01]  /*23d0*/  SYNCS.PHASECHK.TRANS64.TRYWAIT P0, [UR5+0x48], R0 ;  /* 0x00004800ff0075a7 */ /* 0x0007220008001105 */
[----:B------:R-:W-:-:S02]  /*23e0*/  UPRMT UR5, URZ, 0x5410, UR26 ;  /* 0x00005410ff057896 */ /* 0x000fc4000800001a */
[----:B------:R-:W-:Y:S01]  /*23f0*/  UIADD3.X UR23, UPT, UPT, URZ, UR29, URZ, UP0, !UPT ;  /* 0x0000001dff177290 */ /* 0x000fe200087fe4ff */
[----:B------:R-:W-:Y:S01]  /*2400*/  UMOV UR32, 0x0 ;  /* 0x0000000000207882 */ /* 0x000fe20000000000 */
[----:B------:R-:W-:Y:S01]  /*2410*/  UMOV UR33, 0x10000000 ;  /* 0x1000000000217882 */ /* 0x000fe20000000000 */
[----:B------:R-:W-:Y:S01]  /*2420*/  UMOV UR19, UR35 ;  /* 0x0000002300137c82 */ /* 0x000fe20008000000 */
[----:B------:R-:W-:Y:S01]  /*2430*/  UMOV UR20, UR36 ;  /* 0x0000002400147c82 */ /* 0x000fe20008000000 */
[----:B------:R-:W-:Y:S01]  /*2440*/  UMOV UR12, UR36 ;  /* 0x00000024000c7c82 */ /* 0x000fe20008000000 */
[----:B------:R-:W-:Y:S01]  /*2450*/  UMOV UR9, UR17 ;  /* 0x0000001100097c82 */ /* 0x000fe20008000000 */
[----:B------:R-:W-:Y:S01]  /*2460*/  UMOV UR10, UR18 ;  /* 0x00000012000a7c82 */ /* 0x000fe20008000000 */
[----:B------:R1:W-:Y:S01]  /*2470*/  UTMALDG.3D.MULTICAST [UR16], [UR14], UR4, desc[UR32] ;  /* 0x000020100e0073b4 */ /* 0x0003e20008011804 */
[----:B------:R-:W-:-:S04]  /*2480*/  UIADD3 UR6, UPT, UPT, UR6, 0x1, URZ ;  /* 0x0000000106067890 */ /* 0x000fc8000fffe0ff */
[----:B------:R-:W-:Y:S01]  /*2490*/  UISETP.NE.AND UP0, UPT, UR6, UR13, UPT ;  /* 0x0000000d0600728c */ /* 0x000fe2000bf05270 */
[----:B------:R3:W-:Y:S01]  /*24a0*/  UTMALDG.3D.MULTICAST [UR8], [UR22], UR5, desc[UR32] ;  /* 0x00002008160073b4 */ /* 0x0007e20008011805 */
[----:B-1----:R-:W-:-:S07]  /*24b0*/  UMOV UR4, UR7 ;  /* 0x0000000700047c82 */ /* 0x002fce0008000000 */
[----:B---3--:R-:W-:Y:S05]  /*24c0*/  BRA.U UP0, `(.L_x_39) ;  /* 0xfffffffd004c7547 */ /* 0x008fea000b83ffff */
.L_x_33:
[C---:B------:R-:W-:Y:S01]  /*24d0*/  LEA R3, R11.reuse, UR21, 0x3 ;  /* 0x000000150b037c11 */ /* 0x040fe2000f8e18ff */
[----:B------:R-:W-:Y:S01]  /*24e0*/  NOP ;  /* 0x0000000000007918 */ /* 0x000fe20000000000 */
[----:B-1----:R-:W-:Y:S02]  /*24f0*/  SHF.L.U32 R0, R10, 0x1f, RZ ;  /* 0x0000001f0a007819 */ /* 0x002fe400000006ff */
[----:B------:R-:W-:Y:S02]  /*2500*/  LEA R5, R11, UR21, 0x4 ;  /* 0x000000150b057c11 */ /* 0x000fe4000f8e20ff */
[----:B--2-4-:R-:W1:Y:S02]  /*2510*/  SYNCS.PHASECHK.TRANS64.TRYWAIT P0, [R3+URZ+0xe0], R0 ;  /* 0x0000e000030075a7 */ /* 0x014e6400080011ff */
[----:B-1----:R-:W-:Y:S05]  /*2520*/  @!P0 BRA `(.L_x_40) ;  /* 0x0000007800108947 */ /* 0x002fea0003800000 */
.L_x_147:
[----:B------:R-:W2:Y:S01]  /*2530*/  LDS.128 R4, [R5+0x170] ;  /* 0x0001700005047984 */ /* 0x000ea20000000c00 */
[----:B------:R-:W-:Y:S01]  /*2540*/  UISETP.GE.AND UP0, UPT, UR42, 0x1, UPT ;  /* 0x000000012a00788c */ /* 0x000fe2000bf06270 */
[----:B------:R-:W-:Y:S01]  /*2550*/  @!PT LDS RZ, [RZ] ;  /* 0x00000000fffff984 */ /* 0x000fe20000000800 */
[----:B------:R-:W-:Y:S01]  /*2560*/  @!PT LDS RZ, [RZ] ;  /* 0x00000000fffff984 */ /* 0x000fe20000000800 */
[----:B------:R-:W-:Y:S01]  /*2570*/  @!PT LDS RZ, [RZ] ;  /* 0x00000000fffff984 */ /* 0x000fe20000000800 */
[----:B------:R-:W-:Y:S01]  /*2580*/  @!PT LDS RZ, [RZ] ;  /* 0x00000000fffff984 */ /* 0x000fe20000000800 */
[----:B------:R3:W-:Y:S06]  /*2590*/  MEMBAR.ALL.CTA ;  /* 0x0000000000007992 */ /* 0x0007ec0000008000 */
[----:B---3--:R-:W3:Y:S01]  /*25a0*/  FENCE.VIEW.ASYNC.S ;  /* 0x00000000000073c6 */ /* 0x008ee20000000000 */
[----:B--2---:R-:W-:-:S13]  /*25b0*/  LOP3.LUT P0, RZ, R6, 0x1, RZ, 0xc0, !PT ;  /* 0x0000000106ff7812 */ /* 0x004fda000780c0ff */
[----:B---3--:R-:W-:Y:S01]  /*25c0*/  VOTEU.ANY UP1, P0 ;  /* 0x0000000000ff7886 */ /* 0x008fe20000020100 */
[----:B------:R-:W-:-:S13]  /*25d0*/  PLOP3.LUT P0, PT, PT, PT, UP1, 0x80, 0x8 ;  /* 0x000000000008781c */ /* 0x000fda0003f0f018 */
[----:B-1----:R-:W-:Y:S02]  /*25e0*/  @P0 LOP3.LUT R0, R5, 0xffff, RZ, 0xc0, !PT ;  /* 0x0000ffff05000812 */ /* 0x002fe400078ec0ff */
[----:B------:R-:W-:Y:S02]  /*25f0*/  @P0 MOV R2, R4 ;  /* 0x0000000400020202 */ /* 0x000fe40000000f00 */
[----:B------:R-:W-:Y:S01]  /*2600*/  @P0 R2UR UR5, R0 ;  /* 0x00000000000502ca */ /* 0x000fe200000e0000 */
[----:B------:R-:W-:Y:S01]  /*2610*/  VIADD R0, R3, 0xf0 ;  /* 0x000000f003007836 */ /* 0x000fe20000000000 */
[----:B------:R-:W-:Y:S02]  /*2620*/  @P0 SHF.R.U32.HI R4, RZ, 0x10, R5 ;  /* 0x00000010ff040819 */ /* 0x000fe40000011605 */
[----:B------:R-:W-:Y:S02]  /*2630*/  @P0 R2UR UR6, R2 ;  /* 0x00000000020602ca */ /* 0x000fe400000e0000 */
[----:B------:R-:W-:-:S02]  /*2640*/  PRMT R0, RZ, 0x654, R0 ;  /* 0x00000654ff007816 */ /* 0x000fc40000000000 */
[----:B------:R-:W-:Y:S02]  /*2650*/  @P0 R2UR UR4, R4 ;  /* 0x00000000040402ca */ /* 0x000fe400000e0000 */
[----:B------:R1:W-:Y:S03]  /*2660*/  SYNCS.ARRIVE.TRANS64.RED.A1T0 RZ, [R0+URZ], RZ ;  /* 0x000000ff00ff79a7 */ /* 0x0003e600081004ff */
[----:B------:R-:W-:-:S04]  /*2670*/  @UP1 UMOV UR39, UR5 ;  /* 0x0000000500271c82 */ /* 0x000fc80008000000 */
[----:B------:R-:W-:-:S04]  /*2680*/  @UP1 UMOV UR40, UR6 ;  /* 0x0000000600281c82 */ /* 0x000fc80008000000 */
[----:B------:R-:W-:Y:S01]  /*2690*/  @UP1 UMOV UR36, UR4 ;  /* 0x0000000400241c82 */ /* 0x000fe20008000000 */
[----:B------:R-:W-:Y:S05]  /*26a0*/  BRA.U !UP0, `(.L_x_41) ;  /* 0x0000000108d47547 */ /* 0x000fea000b800000 */
[----:B------:R-:W2:Y:S01]  /*26b0*/  LDCU.128 UR12, c[0x0][0xb10] ;  /* 0x00016200ff0c77ac */ /* 0x000ea20008000c00 */
[----:B------:R-:W3:Y:S01]  /*26c0*/  LDCU UR22, c[0x0][0xb20] ;  /* 0x00016400ff1677ac */ /* 0x000ee20008000800 */
[----:B------:R-:W4:Y:S01]  /*26d0*/  LDCU UR20, c[0x0][0xb0c] ;  /* 0x00016180ff1477ac */ /* 0x000f220008000800 */
[----:B------:R-:W1:Y:S01]  /*26e0*/  LDCU.64 UR8, c[0x0][0xb28] ;  /* 0x00016500ff0877ac */ /* 0x000e620008000a00 */
[----:B------:R-:W-:Y:S02]  /*26f0*/  UISETP.NE.AND UP3, UPT, UR42, 0x1, UPT ;  /* 0x000000012a00788c */ /* 0x000fe4000bf65270 */
[----:B--2---:R-:W-:Y:S02]  /*2700*/  UIMAD.WIDE.U32 UR10, UR41, UR15, URZ ;  /* 0x0000000f290a72a5 */ /* 0x004fe4000f8e00ff */
[----:B------:R-:W-:Y:S02]  /*2710*/  UIMAD.WIDE.U32 UR4, UR43, UR12, URZ ;  /* 0x0000000c2b0472a5 */ /* 0x000fe4000f8e00ff */
[----:B------:R-:W-:-:S02]  /*2720*/  UISETP.NE.AND UP0, UPT, UR14, 0x1, UPT ;  /* 0x000000010e00788c */ /* 0x000fc4000bf05270 */
[----:B------:R-:W-:Y:S01]  /*2730*/  UIMAD.WIDE.U32 UR18, UR39, UR15, URZ ;  /* 0x0000000f271272a5 */ /* 0x000fe2000f8e00ff */
[----:B------:R-:W-:Y:S02]  /*2740*/  UMOV UR10, UR11 ;  /* 0x0000000b000a7c82 */ /* 0x000fe40008000000 */
[----:B------:R-:W-:Y:S01]  /*2750*/  UMOV UR4, UR5 ;  /* 0x0000000500047c82 */ /* 0x000fe20008000000 */
[----:B---3--:R-:W-:Y:S02]  /*2760*/  USHF.R.U32.HI UR10, URZ, UR22, UR10 ;  /* 0x00000016ff0a7299 */ /* 0x008fe4000801160a */
[----:B----4-:R-:W-:Y:S02]  /*2770*/  UISETP.NE.AND UP2, UPT, UR20, 0x1, UPT ;  /* 0x000000011400788c */ /* 0x010fe4000bf45270 */
[----:B------:R-:W-:Y:S02]  /*2780*/  USHF.R.U32.HI UR4, URZ, UR13, UR4 ;  /* 0x0000000dff047299 */ /* 0x000fe40008011604 */
[----:B------:R-:W-:-:S02]  /*2790*/  USEL UR5, UR41, UR10, !UP0 ;  /* 0x0000000a29057287 */ /* 0x000fc4000c000000 */
[----:B------:R-:W-:Y:S02]  /*27a0*/  USEL UR6, UR43, UR4, !UP2 ;  /* 0x000000042b067287 */ /* 0x000fe4000d000000 */
[----:B-1----:R-:W-:Y:S01]  /*27b0*/  UIMAD.WIDE.U32 UR10, UR5, UR8, URZ ;  /* 0x00000008050a72a5 */ /* 0x002fe2000f8e00ff */
[----:B------:R-:W-:Y:S01]  /*27c0*/  UMOV UR4, UR19 ;  /* 0x0000001300047c82 */ /* 0x000fe20008000000 */
[----:B------:R-:W-:Y:S02]  /*27d0*/  UIMAD.WIDE.U32 UR16, UR40, UR12, URZ ;  /* 0x0000000c281072a5 */ /* 0x000fe4000f8e00ff */
[----:B------:R-:W-:-:S03]  /*27e0*/  UIMAD.WIDE.U32 UR18, UR6, UR8, URZ ;  /* 0x00000008061272a5 */ /* 0x000fc6000f8e00ff */
[----:B------:R-:W-:Y:S01]  /*27f0*/  UMOV UR10, UR11 ;  /* 0x0000000b000a7c82 */ /* 0x000fe20008000000 */
[----:B------:R-:W-:Y:S02]  /*2800*/  USHF.R.U32.HI UR4, URZ, UR22, UR4 ;  /* 0x00000016ff047299 */ /* 0x000fe40008011604 */
[----:B------:R-:W-:Y:S01]  /*2810*/  @UP3 USHF.R.U32.HI UR5, URZ, UR9, UR10 ;  /* 0x00000009ff053299 */ /* 0x000fe2000801160a */
[----:B------:R-:W-:Y:S01]  /*2820*/  UMOV UR16, UR17 ;  /* 0x0000001100107c82 */ /* 0x000fe20008000000 */
[----:B------:R-:W-:Y:S01]  /*2830*/  UMOV UR18, UR19 ;  /* 0x0000001300127c82 */ /* 0x000fe20008000000 */
[----:B------:R-:W-:Y:S02]  /*2840*/  USHF.R.U32.HI UR13, URZ, UR13, UR16 ;  /* 0x0000000dff0d7299 */ /* 0x000fe40008011610 */
[----:B------:R-:W-:Y:S02]  /*2850*/  USEL UR4, UR39, UR4, !UP0 ;  /* 0x0000000427047287 */ /* 0x000fe4000c000000 */
[----:B------:R-:W-:-:S02]  /*2860*/  @UP3 USHF.R.U32.HI UR6, URZ, UR9, UR18 ;  /* 0x00000009ff063299 */ /* 0x000fc40008011612 */
[----:B------:R-:W-:Y:S02]  /*2870*/  UIMAD UR10, UR42, UR5, URZ ;  /* 0x000000052a0a72a4 */ /* 0x000fe4000f8e02ff */
[----:B------:R-:W-:Y:S02]  /*2880*/  USEL UR5, UR40, UR13, !UP2 ;  /* 0x0000000d28057287 */ /* 0x000fe4000d000000 */
[----:B------:R-:W-:Y:S02]  /*2890*/  UIMAD UR12, UR42, UR6, URZ ;  /* 0x000000062a0c72a4 */ /* 0x000fe4000f8e02ff */
[----:B------:R-:W-:Y:S02]  /*28a0*/  UISETP.GE.AND UP0, UPT, UR4, UR10, UPT ;  /* 0x0000000a0400728c */ /* 0x000fe4000bf06270 */
[----:B------:R-:W-:Y:S02]  /*28b0*/  UIMAD.WIDE.U32 UR10, UR4, UR8, URZ ;  /* 0x00000008040a72a5 */ /* 0x000fe4000f8e00ff */
[----:B------:R-:W-:-:S02]  /*28c0*/  UISETP.GE.OR UP0, UPT, UR5, UR12, UP0 ;  /* 0x0000000c0500728c */ /* 0x000fc40008706670 */
        /* <DEDUP_REMOVED lines=19> */
.L_x_41:
[----:B------:R-:W2:Y:S02]  /*2a00*/  LDCU UR4, c[0x0][0xb30] ;  /* 0x00016600ff0477ac */ /* 0x000ea40008000800 */
[----:B--2---:R-:W-:-:S09]  /*2a10*/  UISETP.NE.AND UP0, UPT, UR4, 0x1, UPT ;  /* 0x000000010400788c */ /* 0x004fd2000bf05270 */
[----:B------:R-:W-:Y:S05]  /*2a20*/  BRA.U UP0, `(.L_x_42) ;  /* 0x0000000100447547 */ /* 0x000fea000b800000 */
[----:B------:R-:W2:Y:S01]  /*2a30*/  LDCU.128 UR12, c[0x0][0xb10] ;  /* 0x00016200ff0c77ac */ /* 0x000ea20008000c00 */
[----:B------:R-:W3:Y:S01]  /*2a40*/  LDCU UR10, c[0x0][0xb0c] ;  /* 0x00016180ff0a77ac */ /* 0x000ee20008000800 */
[----:B------:R-:W4:Y:S01]  /*2a50*/  LDCU UR6, c[0x0][0xb20] ;  /* 0x00016400ff0677ac */ /* 0x000f220008000800 */
[----:B--2---:R-:W-:Y:S02]  /*2a60*/  UIMAD.WIDE.U32 UR8, UR40, UR12, URZ ;  /* 0x0000000c280872a5 */ /* 0x004fe4000f8e00ff */
[----:B------:R-:W-:Y:S02]  /*2a70*/  UIMAD.WIDE.U32 UR4, UR39, UR15, URZ ;  /* 0x0000000f270472a5 */ /* 0x000fe4000f8e00ff */
[----:B---3--:R-:W-:Y:S02]  /*2a80*/  UISETP.NE.AND UP2, UPT, UR10, 0x1, UPT ;  /* 0x000000010a00788c */ /* 0x008fe4000bf45270 */
[----:B------:R-:W-:Y:S01]  /*2a90*/  UISETP.NE.AND UP0, UPT, UR14, 0x1, UPT ;  /* 0x000000010e00788c */ /* 0x000fe2000bf05270 */
[----:B------:R-:W-:-:S02]  /*2aa0*/  UMOV UR8, UR9 ;  /* 0x0000000900087c82 */ /* 0x000fc40008000000 */
[----:B------:R-:W-:Y:S01]  /*2ab0*/  UMOV UR4, UR5 ;  /* 0x0000000500047c82 */ /* 0x000fe20008000000 */
[----:B------:R-:W-:Y:S02]  /*2ac0*/  USHF.R.U32.HI UR13, URZ, UR13, UR8 ;  /* 0x0000000dff0d7299 */ /* 0x000fe40008011608 */
[----:B----4-:R-:W-:Y:S02]  /*2ad0*/  USHF.R.U32.HI UR4, URZ, UR6, UR4 ;  /* 0x00000006ff047299 */ /* 0x010fe40008011604 */
[----:B------:R-:W-:Y:S02]  /*2ae0*/  USEL UR5, UR40, UR13, !UP2 ;  /* 0x0000000d28057287 */ /* 0x000fe4000d000000 */
[----:B------:R-:W-:-:S04]  /*2af0*/  USEL UR4, UR39, UR4, !UP0 ;  /* 0x0000000427047287 */ /* 0x000fc8000c000000 */
[----:B------:R-:W-:Y:S02]  /*2b00*/  UIADD3 UR6, UPT, UPT, UR5, -UR4, URZ ;  /* 0x8000000405067290 */ /* 0x000fe4000fffe0ff */
[----:B------:R-:W-:Y:S02]  /*2b10*/  UIADD3 UR4, UPT, UPT, -UR5, UR4, URZ ;  /* 0x0000000405047290 */ /* 0x000fe4000fffe1ff */
[----:B------:R-:W-:Y:S02]  /*2b20*/  UIMAD UR39, UR6, UR14, UR39 ;  /* 0x0000000e062772a4 */ /* 0x000fe4000f8e0227 */
[----:B------:R-:W-:-:S12]  /*2b30*/  UIMAD UR40, UR4, UR10, UR40 ;  /* 0x0000000a042872a4 */ /* 0x000fd8000f8e0228 */
.L_x_42:
[----:B------:R-:W-:Y:S01]  /*2b40*/  VIADD R11, R11, 0x1 ;  /* 0x000000010b0b7836 */ /* 0x000fe20000000000 */
[----:B------:R-:W-:Y:S02]  /*2b50*/  R2UR UR5, R88 ;  /* 0x00000000580572ca */ /* 0x000fe400000e0000 */
[----:B------:R-:W-:Y:S02]  /*2b60*/  R2UR UR4, R87 ;  /* 0x00000000570472ca */ /* 0x000fe400000e0000 */
[C---:B------:R-:W-:Y:S02]  /*2b70*/  ISETP.NE.AND P0, PT, R11.reuse, 0x2, PT ;  /* 0x000000020b00780c */ /* 0x040fe40003f05270 */
[----:B------:R-:W-:Y:S02]  /*2b80*/  PLOP3.LUT P1, PT, PT, PT, PT, 0x80, 0x8 ;  /* 0x000000000008781c */ /* 0x000fe40003f2f070 */
[----:B------:R-:W-:Y:S02]  /*2b90*/  SEL R3, RZ, 0x1, P0 ;  /* 0x00000001ff037807 */ /* 0x000fe40000000000 */
[----:B------:R-:W-:-:S02]  /*2ba0*/  SEL R11, R11, RZ, P0 ;  /* 0x000000ff0b0b7207 */ /* 0x000fc40000000000 */
[----:B------:R-:W-:Y:S01]  /*2bb0*/  LOP3.LUT R10, R10, R3, RZ, 0x3c, !PT ;  /* 0x000000030a0a7212 */ /* 0x000fe200078e3cff */
[----:B------:R-:W-:Y:S02]  /*2bc0*/  UIADD3 UR16, UPT, UPT, UR40, UR5, URZ ;  /* 0x0000000528107290 */ /* 0x000fe4000fffe0ff */
[----:B------:R-:W-:Y:S01]  /*2bd0*/  UIADD3 UR20, UPT, UPT, UR39, UR4, URZ ;  /* 0x0000000427147290 */ /* 0x000fe2000fffe0ff */
[----:B------:R-:W-:Y:S11]  /*2be0*/  BRA.U UP1, `(.L_x_43) ;  /* 0xfffffff101447547 */ /* 0x000ff6000b83ffff */
[----:B------:R-:W-:Y:S01]  /*2bf0*/  UIADD3 UR21, UPT, UPT, UR21, 0x48, URZ ;  /* 0x0000004815157890 */ /* 0x000fe2000fffe0ff */
[----:B------:R-:W-:-:S03]  /*2c00*/  SHF.L.U32 R3, R12, 0x1f, RZ ;  /* 0x0000001f0c037819 */ /* 0x000fc600000006ff */
[----:B------:R-:W-:-:S09]  /*2c10*/  ULEA UR4, UR7, UR21, 0x3 ;  /* 0x0000001507047291 */ /* 0x000fd2000f8e18ff */
[----:B------:R-:W2:Y:S02]  /*2c20*/  SYNCS.PHASECHK.TRANS64.TRYWAIT P0, [UR4], R3 ;  /* 0x00000003ff0075a7 */ /* 0x000ea40008001104 */
[----:B--2---:R-:W-:Y:S05]  /*2c30*/  @!P0 BRA `(.L_x_44) ;  /* 0x0000007000608947 */ /* 0x004fea0003800000 */
.L_x_149:
[----:B------:R-:W-:-:S04]  /*2c40*/  UIADD3 UR4, UPT, UPT, UR7, 0x1, URZ ;  /* 0x0000000107047890 */ /* 0x000fc8000fffe0ff */
[----:B------:R-:W-:-:S04]  /*2c50*/  UISETP.NE.AND UP0, UPT, UR4, 0x9, UPT ;  /* 0x000000090400788c */ /* 0x000fc8000bf05270 */
[----:B------:R-:W-:Y:S02]  /*2c60*/  USEL UR6, URZ, 0x1, UP0 ;  /* 0x00000001ff067887 */ /* 0x000fe40008000000 */
[----:B------:R-:W-:-:S04]  /*2c70*/  USEL UR4, UR4, URZ, UP0 ;  /* 0x000000ff04047287 */ /* 0x000fc80008000000 */
[----:B------:R-:W-:Y:S01]  /*2c80*/  ULEA UR5, UR4, UR21, 0x3 ;  /* 0x0000001504057291 */ /* 0x000fe2000f8e18ff */
[----:B------:R-:W-:-:S04]  /*2c90*/  LOP3.LUT R2, R12, UR6, RZ, 0x3c, !PT ;  /* 0x000000060c027c12 */ /* 0x000fc8000f8e3cff */
[----:B-1----:R-:W-:-:S04]  /*2ca0*/  SHF.L.U32 R3, R2, 0x1f, RZ ;  /* 0x0000001f02037819 */ /* 0x002fc800000006ff */
[----:B------:R-:W1:Y:S02]  /*2cb0*/  SYNCS.PHASECHK.TRANS64.TRYWAIT P0, [UR5], R3 ;  /* 0x00000003ff0075a7 */ /* 0x000e640008001105 */
[----:B-1----:R-:W-:Y:S05]  /*2cc0*/  @!P0 BRA `(.L_x_45) ;  /* 0x0000007000548947 */ /* 0x002fea0003800000 */
.L_x_151:
        /* <DEDUP_REMOVED lines=9> */
.L_x_153:
        /* <DEDUP_REMOVED lines=9> */
.L_x_155:
        /* <DEDUP_REMOVED lines=9> */
.L_x_157:
        /* <DEDUP_REMOVED lines=9> */
.L_x_159:
        /* <DEDUP_REMOVED lines=9> */
.L_x_161:
        /* <DEDUP_REMOVED lines=9> */
.L_x_163:
[----:B------:R-:W-:-:S04]  /*3030*/  UIADD3 UR4, UPT, UPT, UR4, 0x1, URZ ;  /* 0x0000000104047890 */ /* 0x000fc8000fffe0ff */
[----:B------:R-:W-:-:S04]  /*3040*/  UISETP.NE.AND UP0, UPT, UR4, 0x9, UPT ;  /* 0x000000090400788c */ /* 0x000fc8000bf05270 */
[----:B------:R-:W-:Y:S02]  /*3050*/  USEL UR5, URZ, 0x1, UP0 ;  /* 0x00000001ff057887 */ /* 0x000fe40008000000 */
[----:B------:R-:W-:-:S04]  /*3060*/  USEL UR4, UR4, URZ, UP0 ;  /* 0x000000ff04047287 */ /* 0x000fc80008000000 */
[----:B------:R-:W-:Y:S01]  /*3070*/  ULEA UR4, UR4, UR21, 0x3 ;  /* 0x0000001504047291 */ /* 0x000fe2000f8e18ff */
[----:B-1----:R-:W-:-:S04]  /*3080*/  LOP3.LUT R3, R2, UR5, RZ, 0x3c, !PT ;  /* 0x0000000502037c12 */ /* 0x002fc8000f8e3cff */
[----:B------:R-:W-:Y:S01]  /*3090*/  SHF.L.U32 R3, R3, 0x1f, RZ ;  /* 0x0000001f03037819 */ /* 0x000fe200000006ff */
[----:B------:R-:W-:-:S07]  /*30a0*/  IMAD.U32 R0, RZ, RZ, UR4 ;  /* 0x00000004ff007e24 */ /* 0x000fce000f8e00ff */
.L_x_52:
[----:B-1----:R1:W2:Y:S02]  /*30b0*/  SYNCS.PHASECHK.TRANS64.TRYWAIT P0, [R0+URZ], R3 ;  /* 0x00000003000075a7 */ /* 0x0022a400080011ff */
[----:B--2---:R-:W-:Y:S05]  /*30c0*/  @!P0 NANOSLEEP.SYNCS 0x989680 ;  /* 0x009896800000895d */ /* 0x004fea0003900000 */
[----:B------:R-:W2:Y:S02]  /*30d0*/  @!P0 SYNCS.PHASECHK.TRANS64 P0, [R0+URZ], R3 ;  /* 0x00000003000085a7 */ /* 0x000ea400080010ff */
[----:B--2---:R-:W-:Y:S05]  /*30e0*/  @P0 EXIT ;  /* 0x000000000000094d */ /* 0x004fea0003800000 */
[----:B------:R-:W-:Y:S05]  /*30f0*/  BRA `(.L_x_52) ;  /* 0xfffffffc00ec7947 */ /* 0x000fea000383ffff */
.L_x_23:
[----:B------:R-:W1:Y:S02]  /*3100*/  S2UR UR4, SR_CgaCtaId ;  /* 0x00000000000479c3 */ /* 0x000e640000008800 */
[----:B-1----:R-:W-:-:S04]  /*3110*/  UISETP.NE.AND UP0, UPT, UR4, URZ, UPT ;  /* 0x000000ff0400728c */ /* 0x002fc8000bf05270 */
[----:B------:R-:W-:-:S09]  /*3120*/  UISETP.NE.OR UP0, UPT, UR17, 0x1, UP0 ;  /* 0x000000011100788c */ /* 0x000fd20008705670 */
[----:B------:R-:W-:Y:S05]  /*3130*/  BRA.U UP0, `(.L_x_53) ;  /* 0x00000005004c7547 */ /* 0x000fea000b800000 */
[----:B------:R-:W1:Y:S01]  /*3140*/  S2UR UR5, SR_CgaCtaId ;  /* 0x00000000000579c3 */ /* 0x000e620000008800 */
[----:B------:R-:W-:Y:S01]  /*3150*/  UMOV UR4, 0x400 ;  /* 0x0000040000047882 */ /* 0x000fe20000000000 */
[----:B------:R-:W-:Y:S01]  /*3160*/  ISETP.GE.U32.AND P2, PT, R0, 0x10, PT ;  /* 0x000000100000780c */ /* 0x000fe20003f46070 */
[----:B------:R-:W-:Y:S01]  /*3170*/  IMAD.MOV.U32 R12, RZ, RZ, 0x1 ;  /* 0x00000001ff0c7424 */ /* 0x000fe200078e00ff */
[----:B------:R-:W-:Y:S02]  /*3180*/  CS2R R10, SRZ ;  /* 0x00000000000a7805 */ /* 0x000fe4000001ff00 */
[----:B------:R-:W-:Y:S01]  /*3190*/  CS2R R8, SRZ ;  /* 0x0000000000087805 */ /* 0x000fe2000001ff00 */
[----:B-1----:R-:W-:-:S03]  /*31a0*/  ULEA UR6, UR5, UR4, 0x18 ;  /* 0x0000000405067291 */ /* 0x002fc6000f8ec0ff */
[----:B------:R-:W-:-:S09]  /*31b0*/  UMOV UR5, URZ ;  /* 0x000000ff00057c82 */ /* 0x000fd20008000000 */
.L_x_57:
[----:B------:R-:W-:Y:S02]  /*31c0*/  LEA R2, R8, UR6, 0x3 ;  /* 0x0000000608027c11 */ /* 0x000fe4000f8e18ff */
[----:B------:R-:W-:-:S03]  /*31d0*/  SHF.L.U32 R5, R9, 0x1f, RZ ;  /* 0x0000001f09057819 */ /* 0x000fc600000006ff */
[----:B------:R-:W-:Y:S01]  /*31e0*/  VIADD R4, R2, 0x150 ;  /* 0x0000015002047836 */ /* 0x000fe20000000000 */
[----:B------:R-:W1:Y:S02]  /*31f0*/  SYNCS.PHASECHK.TRANS64.TRYWAIT P0, [R2+URZ+0x140], R5 ;  /* 0x00014005020075a7 */ /* 0x000e6400080011ff */
[----:B-1----:R-:W-:Y:S05]  /*3200*/  @!P0 BRA `(.L_x_54) ;  /* 0x0000006c00ac8947 */ /* 0x002fea0003800000 */
.L_x_164:
[----:B------:R-:W-:Y:S01]  /*3210*/  ULEA UR4, UR5, UR6, 0x3 ;  /* 0x0000000605047291 */ /* 0x000fe2000f8e18ff */
[----:B------:R-:W-:Y:S02]  /*3220*/  PRMT R4, RZ, 0x654, R4 ;  /* 0x00000654ff047816 */ /* 0x000fe40000000004 */
[----:B-1----:R-:W-:Y:S01]  /*3230*/  SHF.L.U32 R5, R12, 0x1f, RZ ;  /* 0x0000001f0c057819 */ /* 0x002fe200000006ff */
[----:B------:R-:W-:Y:S01]  /*3240*/  UIADD3 UR7, UPT, UPT, UR4, 0xe0, URZ ;  /* 0x000000e004077890 */ /* 0x000fe2000fffe0ff */
[----:B------:R1:W-:Y:S05]  /*3250*/  SYNCS.ARRIVE.TRANS64.RED.A1T0 RZ, [R4+URZ], RZ ;  /* 0x000000ff04ff79a7 */ /* 0x0003ea00081004ff */
[----:B------:R-:W-:Y:S01]  /*3260*/  IMAD.U32 R7, RZ, RZ, UR7 ;  /* 0x00000007ff077e24 */ /* 0x000fe2000f8e00ff */
[----:B------:R-:W2:Y:S04]  /*3270*/  SYNCS.PHASECHK.TRANS64.TRYWAIT P0, [UR4+0xf0], R5 ;  /* 0x0000f005ff0075a7 */ /* 0x000ea80008001104 */
[----:B------:R-:W-:Y:S01]  /*3280*/  PRMT R6, R0, 0x654, R7 ;  /* 0x0000065400067816 */ /* 0x000fe20000000007 */
[----:B-1----:R-:W-:Y:S01]  /*3290*/  @!P2 IMAD.MOV.U32 R4, RZ, RZ, 0x10 ;  /* 0x00000010ff04a424 */ /* 0x002fe200078e00ff */
[----:B--2---:R-:W-:Y:S06]  /*32a0*/  @!P0 BRA `(.L_x_55) ;  /* 0x0000006c00988947 */ /* 0x004fec0003800000 */
.L_x_166:
[----:B------:R-:W-:Y:S01]  /*32b0*/  ULEA UR8, UR5, UR6, 0x4 ;  /* 0x0000000605087291 */ /* 0x000fe2000f8e20ff */
[----:B------:R-:W-:Y:S01]  /*32c0*/  SEL R3, R6, R3, !P2 ;  /* 0x0000000306037207 */ /* 0x000fe20005000000 */
[----:B------:R-:W-:Y:S01]  /*32d0*/  UIADD3 UR9, UPT, UPT, UR4, 0xe0, URZ ;  /* 0x000000e004097890 */ /* 0x000fe2000fffe0ff */
[----:B-1----:R-:W-:Y:S01]  /*32e0*/  LEA R2, R11, UR6, 0x3 ;  /* 0x000000060b027c11 */ /* 0x002fe2000f8e18ff */
[----:B------:R-:W-:Y:S01]  /*32f0*/  UIADD3 UR8, UPT, UPT, UR8, 0x170, URZ ;  /* 0x0000017008087890 */ /* 0x000fe2000fffe0ff */
[----:B------:R-:W-:Y:S01]  /*3300*/  SHF.L.U32 R5, R10, 0x1f, RZ ;  /* 0x0000001f0a057819 */ /* 0x000fe200000006ff */
[----:B------:R1:W-:Y:S01]  /*3310*/  @!P2 SYNCS.ARRIVE.TRANS64.RED RZ, [R3+URZ], R4 ;  /* 0x0000000403ffa9a7 */ /* 0x0003e200080004ff */
[----:B------:R-:W-:Y:S01]  /*3320*/  UIADD3 UR4, UPT, UPT, UR5, 0x1, URZ ;  /* 0x0000000105047890 */ /* 0x000fe2000fffe0ff */
[----:B------:R-:W-:-:S03]  /*3330*/  VIADD R8, R8, 0x1 ;  /* 0x0000000108087836 */ /* 0x000fc60000000000 */
[----:B------:R-:W-:Y:S02]  /*3340*/  UISETP.NE.AND UP0, UPT, UR4, 0x2, UPT ;  /* 0x000000020400788c */ /* 0x000fe4000bf05270 */
[----:B------:R-:W-:Y:S06]  /*3350*/  UGETNEXTWORKID.BROADCAST [UR8], [UR9] ;  /* 0x00000000080073ca */ /* 0x000fec0008000100 */
[----:B------:R-:W-:Y:S01]  /*3360*/  USEL UR7, URZ, 0x1, UP0 ;  /* 0x00000001ff077887 */ /* 0x000fe20008000000 */
[----:B------:R-:W-:Y:S01]  /*3370*/  ISETP.NE.AND P0, PT, R8, 0x2, PT ;  /* 0x000000020800780c */ /* 0x000fe20003f05270 */
[----:B------:R-:W-:Y:S01]  /*3380*/  USEL UR5, UR4, URZ, UP0 ;  /* 0x000000ff04057287 */ /* 0x000fe20008000000 */
[----:B------:R-:W2:Y:S03]  /*3390*/  SYNCS.PHASECHK.TRANS64.TRYWAIT P1, [R2+URZ+0xe0], R5 ;  /* 0x0000e005020075a7 */ /* 0x000ea600080211ff */
[----:B------:R-:W-:Y:S01]  /*33a0*/  LOP3.LUT R12, R12, UR7, RZ, 0x3c, !PT ;  /* 0x000000070c0c7c12 */ /* 0x000fe2000f8e3cff */
[----:B-12---:R-:W-:Y:S07]  /*33b0*/  @!P1 BRA `(.L_x_56) ;  /* 0x0000006c006c9947 */ /* 0x006fee0003800000 */
.L_x_167:
[C---:B------:R-:W-:Y:S01]  /*33c0*/  LEA R4, R11.reuse, UR6, 0x4 ;  /* 0x000000060b047c11 */ /* 0x040fe2000f8e20ff */
[----:B-1----:R-:W-:Y:S01]  /*33d0*/  VIADD R2, R2, 0xf0 ;  /* 0x000000f002027836 */ /* 0x002fe20000000000 */
[----:B------:R-:W-:Y:S01]  /*33e0*/  SEL R8, R8, RZ, P0 ;  /* 0x000000ff08087207 */ /* 0x000fe20000000000 */
[----:B------:R-:W-:-:S03]  /*33f0*/  VIADD R11, R11, 0x1 ;  /* 0x000000010b0b7836 */ /* 0x000fc60000000000 */
[----:B------:R-:W1:Y:S01]  /*3400*/  LDS.128 R4, [R4+0x170] ;  /* 0x0001700004047984 */ /* 0x000e620000000c00 */
[----:B------:R-:W-:Y:S02]  /*3410*/  PRMT R2, RZ, 0x654, R2 ;  /* 0x00000654ff027816 */ /* 0x000fe40000000002 */
[C---:B------:R-:W-:Y:S01]  /*3420*/  ISETP.NE.AND P1, PT, R11.reuse, 0x2, PT ;  /* 0x000000020b00780c */ /* 0x040fe20003f25270 */
[----:B------:R-:W-:Y:S01]  /*3430*/  @!PT LDS RZ, [RZ] ;  /* 0x00000000fffff984 */ /* 0x000fe20000000800 */
[----:B------:R-:W-:Y:S01]  /*3440*/  @!PT LDS RZ, [RZ] ;  /* 0x00000000fffff984 */ /* 0x000fe20000000800 */
[----:B------:R-:W-:Y:S01]  /*3450*/  @!PT LDS RZ, [RZ] ;  /* 0x00000000fffff984 */ /* 0x000fe20000000800 */
[----:B------:R-:W-:Y:S01]  /*3460*/  @!PT LDS RZ, [RZ] ;  /* 0x00000000fffff984 */ /* 0x000fe20000000800 */
[----:B------:R2:W-:Y:S06]  /*3470*/  MEMBAR.ALL.CTA ;  /* 0x0000000000007992 */ /* 0x0005ec0000008000 */
[----:B--2---:R-:W2:Y:S01]  /*3480*/  FENCE.VIEW.ASYNC.S ;  /* 0x00000000000073c6 */ /* 0x004ea20000000000 */
[----:B------:R-:W-:Y:S01]  /*3490*/  SEL R11, R11, RZ, P1 ;  /* 0x000000ff0b0b7207 */ /* 0x000fe20000800000 */
[----:B--2---:R2:W-:Y:S01]  /*34a0*/  SYNCS.ARRIVE.TRANS64.RED.A1T0 RZ, [R2+URZ], RZ ;  /* 0x000000ff02ff79a7 */ /* 0x0045e200081004ff */
[----:B-1----:R-:W-:-:S02]  /*34b0*/  LOP3.LUT P3, RZ, R6, 0x1, RZ, 0xc0, !PT ;  /* 0x0000000106ff7812 */ /* 0x002fc4000786c0ff */
[----:B------:R-:W-:-:S04]  /*34c0*/  SEL R5, RZ, 0x1, P1 ;  /* 0x00000001ff057807 */ /* 0x000fc80000800000 */
[----:B------:R-:W-:Y:S02]  /*34d0*/  LOP3.LUT R10, R10, R5, RZ, 0x3c, !PT ;  /* 0x000000050a0a7212 */ /* 0x000fe400078e3cff */
[----:B--2---:R-:W-:-:S04]  /*34e0*/  SEL R2, RZ, 0x1, P0 ;  /* 0x00000001ff027807 */ /* 0x004fc80000000000 */
[----:B------:R-:W-:Y:S01]  /*34f0*/  LOP3.LUT R9, R9, R2, RZ, 0x3c, !PT ;  /* 0x0000000209097212 */ /* 0x000fe200078e3cff */
[----:B------:R-:W-:Y:S06]  /*3500*/  @P3 BRA `(.L_x_57) ;  /* 0xfffffffc002c3947 */ /* 0x000fec000383ffff */
[----:B------:R-:W-:Y:S01]  /*3510*/  ULEA UR4, UR5, UR6, 0x3 ;  /* 0x0000000605047291 */ /* 0x000fe2000f8e18ff */
[----:B------:R-:W-:-:S08]  /*3520*/  SHF.L.U32 R3, R12, 0x1f, RZ ;  /* 0x0000001f0c037819 */ /* 0x000fd000000006ff */
[----:B------:R-:W1:Y:S02]  /*3530*/  SYNCS.PHASECHK.TRANS64 P0, [UR4+0xf0], R3 ;  /* 0x0000f003ff0075a7 */ /* 0x000e640008001004 */
[----:B-1----:R-:W-:Y:S05]  /*3540*/  @P0 BRA `(.L_x_58) ;  /* 0x0000000000080947 */ /* 0x002fea0003800000 */
[----:B------:R-:W1:Y:S02]  /*3550*/  SYNCS.PHASECHK.TRANS64.TRYWAIT P0, [UR4+0xf0], R3 ;  /* 0x0000f003ff0075a7 */ /* 0x000e640008001104 */
[----:B-1----:R-:W-:Y:S05]  /*3560*/  @!P0 BRA `(.L_x_59) ;  /* 0x0000006c00148947 */ /* 0x002fea0003800000 */
.L_x_58:
[----:B------:R-:W-:-:S04]  /*3570*/  UIADD3 UR7, UPT, UPT, UR5, 0x1, URZ ;  /* 0x0000000105077890 */ /* 0x000fc8000fffe0ff */
[----:B------:R-:W-:-:S04]  /*3580*/  UISETP.NE.AND UP0, UPT, UR7, 0x2, UPT ;  /* 0x000000020700788c */ /* 0x000fc8000bf05270 */
[----:B------:R-:W-:Y:S02]  /*3590*/  USEL UR8, URZ, 0x1, UP0 ;  /* 0x00000001ff087887 */ /* 0x000fe40008000000 */
[----:B------:R-:W-:-:S04]  /*35a0*/  USEL UR7, UR7, URZ, UP0 ;  /* 0x000000ff07077287 */ /* 0x000fc80008000000 */
[----:B------:R-:W-:Y:S01]  /*35b0*/  ULEA UR7, UR7, UR6, 0x3 ;  /* 0x0000000607077291 */ /* 0x000fe2000f8e18ff */
[----:B-1----:R-:W-:-:S04]  /*35c0*/  LOP3.LUT R3, R12, UR8, RZ, 0x3c, !PT ;  /* 0x000000080c037c12 */ /* 0x002fc8000f8e3cff */
[----:B------:R-:W-:-:S04]  /*35d0*/  SHF.L.U32 R0, R3, 0x1f, RZ ;  /* 0x0000001f03007819 */ /* 0x000fc800000006ff */
[----:B------:R-:W1:Y:S02]  /*35e0*/  SYNCS.PHASECHK.TRANS64 P0, [UR7+0xf0], R0 ;  /* 0x0000f000ff0075a7 */ /* 0x000e640008001007 */
[----:B-1----:R-:W-:Y:S05]  /*35f0*/  @P0 EXIT ;  /* 0x000000000000094d */ /* 0x002fea0003800000 */
[----:B------:R-:W-:Y:S02]  /*3600*/  SHF.L.U32 R3, R3, 0x1f, RZ ;  /* 0x0000001f03037819 */ /* 0x000fe400000006ff */
[----:B------:R-:W-:-:S07]  /*3610*/  MOV R0, UR7 ;  /* 0x0000000700007c02 */ /* 0x000fce0008000f00 */
.L_x_60:
[----:B-1----:R1:W2:Y:S02]  /*3620*/  SYNCS.PHASECHK.TRANS64.TRYWAIT P0, [R0+URZ+0xf0], R3 ;  /* 0x0000f003000075a7 */ /* 0x0022a400080011ff */
[----:B--2---:R-:W-:Y:S05]  /*3630*/  @!P0 NANOSLEEP.SYNCS 0x989680 ;  /* 0x009896800000895d */ /* 0x004fea0003900000 */
[----:B------:R-:W2:Y:S02]  /*3640*/  @!P0 SYNCS.PHASECHK.TRANS64 P0, [R0+URZ+0xf0], R3 ;  /* 0x0000f003000085a7 */ /* 0x000ea400080010ff */
[----:B--2---:R-:W-:Y:S05]  /*3650*/  @P0 EXIT ;  /* 0x000000000000094d */ /* 0x004fea0003800000 */
[----:B------:R-:W-:Y:S05]  /*3660*/  BRA `(.L_x_60) ;  /* 0xfffffffc00ec7947 */ /* 0x000fea000383ffff */
.L_x_53:
[----:B------:R-:W-:Y:S05]  /*3670*/  BRA.U UP4, `(.L_x_61) ;  /* 0x0000000d04a07547 */ /* 0x000fea000b800000 */
[----:B------:R-:W1:Y:S01]  /*3680*/  S2UR UR7, SR_CgaCtaId ;  /* 0x00000000000779c3 */ /* 0x000e620000008800 */
[----:B------:R-:W-:Y:S01]  /*3690*/  UMOV UR4, 0x40 ;  /* 0x0000004000047882 */ /* 0x000fe20000000000 */
[----:B------:R-:W-:Y:S01]  /*36a0*/  NOP ;  /* 0x0000000000007918 */ /* 0x000fe20000000000 */
[----:B------:R-:W-:Y:S01]  /*36b0*/  UMOV UR6, 0x400 ;  /* 0x0000040000067882 */ /* 0x000fe20000000000 */
[----:B-1----:R-:W-:Y:S02]  /*36c0*/  ULEA UR5, UR7, UR4, 0x18 ;  /* 0x0000000407057291 */ /* 0x002fe4000f8ec0ff */
[----:B------:R-:W-:-:S07]  /*36d0*/  ULEA UR6, UR7, UR6, 0x18 ;  /* 0x0000000607067291 */ /* 0x000fce000f8ec0ff */
[----:B------:R-:W1:Y:S02]  /*36e0*/  LDS.U8 R0, [UR5+0x1c] ;  /* 0x00001c05ff007984 */ /* 0x000e640008000000 */
[----:B-1----:R-:W-:-:S13]  /*36f0*/  ISETP.NE.AND P0, PT, R0, RZ, PT ;  /* 0x000000ff0000720c */ /* 0x002fda0003f05270 */
[----:B------:R-:W-:Y:S05]  /*3700*/  @P0 BRA `(.L_x_62) ;  /* 0x0000000000580947 */ /* 0x000fea0003800000 */
[----:B------:R-:W-:-:S13]  /*3710*/  ELECT P0, URZ, PT ;  /* 0x0000000000ff782f */ /* 0x000fda0003800000 */
[----:B------:R-:W-:Y:S05]  /*3720*/  @!P0 BRA `(.L_x_63) ;  /* 0x0000000000608947 */ /* 0x000fea0003800000 */
[----:B------:R-:W-:Y:S01]  /*3730*/  UMOV UR4, 0x10 ;  /* 0x0000001000047882 */ /* 0x000fe20000000000 */
[----:B------:R-:W-:Y:S01]  /*3740*/  HFMA2 R0, -RZ, RZ, 0, 5.9604644775390625e-08 ;  /* 0x00000001ff007431 */ /* 0x000fe200000001ff */
[----:B------:R-:W-:-:S03]  /*3750*/  MOV R3, 0xffff ;  /* 0x0000ffff00037802 */ /* 0x000fc60000000f00 */
[----:B------:R-:W-:Y:S04]  /*3760*/  DEPBAR.LE SB1, 0x36 ;  /* 0x00009d800000791a */ /* 0x000fe80000000000 */
[----:B------:R-:W1:Y:S02]  /*3770*/  UTCATOMSWS.FIND_AND_SET.ALIGN UP0, UR4, UR4 ;  /* 0x00000004000475e3 */ /* 0x000e640008000800 */
[----:B-1----:R-:W-:Y:S01]  /*3780*/  MOV R4, UR4 ;  /* 0x0000000400047c02 */ /* 0x002fe20008000f00 */
[----:B------:R-:W-:Y:S06]  /*3790*/  BRA.U UP0, `(.L_x_64) ;  /* 0x0000000100187547 */ /* 0x000fec000b800000 */
.L_x_65:
[----:B------:R-:W-:Y:S05]  /*37a0*/  NANOSLEEP 0x64 ;  /* 0x000000640000795d */ /* 0x000fea0003800000 */
[----:B------:R-:W-:-:S05]  /*37b0*/  UMOV UR4, 0x10 ;  /* 0x0000001000047882 */ /* 0x000fca0000000000 */
[----:B------:R-:W-:Y:S04]  /*37c0*/  DEPBAR.LE SB1, 0x36 ;  /* 0x00009d800000791a */ /* 0x000fe80000000000 */
[----:B------:R-:W1:Y:S02]  /*37d0*/  UTCATOMSWS.FIND_AND_SET.ALIGN UP0, UR4, UR4 ;  /* 0x00000004000475e3 */ /* 0x000e640008000800 */
[----:B-1----:R-:W-:Y:S01]  /*37e0*/  MOV R4, UR4 ;  /* 0x0000000400047c02 */ /* 0x002fe20008000f00 */
[----:B------:R-:W-:Y:S05]  /*37f0*/  BRA.U !UP0, `(.L_x_65) ;  /* 0xfffffffd08e87547 */ /* 0x000fea000b83ffff */
.L_x_64:
[-C--:B------:R-:W-:Y:S02]  /*3800*/  SHF.L.U32 R3, R3, R4.reuse, RZ ;  /* 0x0000000403037219 */ /* 0x080fe400000006ff */
[----:B------:R-:W-:Y:S01]  /*3810*/  SHF.L.U32 R0, R0, R4, RZ ;  /* 0x0000000400007219 */ /* 0x000fe200000006ff */
[----:B------:R-:W-:Y:S02]  /*3820*/  IMAD.SHL.U32 R4, R4, 0x20, RZ ;  /* 0x0000002004047824 */ /* 0x000fe400078e00ff */
[----:B------:R1:W-:Y:S04]  /*3830*/  ATOMS.OR RZ, [UR5+0x14], R3 ;  /* 0x00001403ffff798c */ /* 0x0003e8000b000005 */
[----:B------:R1:W-:Y:S04]  /*3840*/  ATOMS.OR RZ, [UR5+0x18], R0 ;  /* 0x00001800ffff798c */ /* 0x0003e8000b000005 */
[----:B------:R1:W-:Y:S01]  /*3850*/  STS [UR6+0x190], R4 ;  /* 0x00019004ff007988 */ /* 0x0003e20008000806 */
[----:B------:R-:W-:Y:S05]  /*3860*/  BRA `(.L_x_63) ;  /* 0x0000000000107947 */ /* 0x000fea0003800000 */
.L_x_62:
[----:B------:R-:W-:Y:S02]  /*3870*/  MOV R0, 0xffffffff ;  /* 0xffffffff00007802 */ /* 0x000fe40000000f00 */
[----:B------:R-:W-:-:S03]  /*3880*/  MOV R4, 0x38b0 ;  /* 0x000038b000047802 */ /* 0x000fc60000000f00 */
[----:B------:R1:W-:Y:S04]  /*3890*/  STS [UR6+0x190], R0 ;  /* 0x00019000ff007988 */ /* 0x0003e80008000806 */
[----:B-1---5:R-:W-:Y:S05]  /*38a0*/  CALL.REL.NOINC `($__internal_1_$__cuda_sm10x_tcgen05_guardrail_trap_phase_invalid_during_alloc) ;  /* 0x00000070005c7944 */ /* 0x022fea0003c00000 */
.L_x_63:
[----:B------:R-:W-:Y:S05]  /*38b0*/  WARPSYNC.ALL ;  /* 0x0000000000007948 */ /* 0x000fea0003800000 */
[----:B------:R-:W2:Y:S01]  /*38c0*/  S2UR UR4, SR_CgaCtaId ;  /* 0x00000000000479c3 */ /* 0x000ea20000008800 */
[----:B------:R-:W-:Y:S01]  /*38d0*/  UMOV UR17, 0x400 ;  /* 0x0000040000117882 */ /* 0x000fe20000000000 */
[----:B------:R-:W-:-:S06]  /*38e0*/  NOP ;  /* 0x0000000000007918 */ /* 0x000fcc0000000000 */
[----:B------:R-:W-:Y:S06]  /*38f0*/  BAR.ARV 0x6, 0xa0 ;  /* 0x0182800000007b1d */ /* 0x000fec0000002000 */
[----:B------:R-:W3:Y:S01]  /*3900*/  LDCU UR5, c[0x0][0x38c] ;  /* 0x00007180ff0577ac */ /* 0x000ee20008000800 */
[----:B------:R-:W-:Y:S01]  /*3910*/  LOP3.LUT R2, R2, 0xffff, RZ, 0xc0, !PT ;  /* 0x0000ffff02027812 */ /* 0x000fe200078ec0ff */
[----:B------:R-:W-:Y:S01]  /*3920*/  IMAD.MOV.U32 R11, RZ, RZ, 0x1 ;  /* 0x00000001ff0b7424 */ /* 0x000fe200078e00ff */
[----:B------:R-:W-:Y:S01]  /*3930*/  CS2R R8, SRZ ;  /* 0x0000000000087805 */ /* 0x000fe2000001ff00 */
[----:B------:R-:W4:Y:S01]  /*3940*/  LDCU UR8, c[0x0][0x38c] ;  /* 0x00007180ff0877ac */ /* 0x000f220008000800 */
[----:B------:R-:W-:Y:S01]  /*3950*/  R2UR UR19, R2 ;  /* 0x00000000021372ca */ /* 0x000fe200000e0000 */
[----:B------:R-:W-:Y:S01]  /*3960*/  IMAD.MOV.U32 R10, RZ, RZ, RZ ;  /* 0x000000ffff0a7224 */ /* 0x000fe200078e00ff */
[----:B------:R-:W-:Y:S01]  /*3970*/  UMOV UR22, URZ ;  /* 0x000000ff00167c82 */ /* 0x000fe20008000000 */
[----:B------:R-:W-:Y:S01]  /*3980*/  UMOV UR14, URZ ;  /* 0x000000ff000e7c82 */ /* 0x000fe20008000000 */
[----:B--2---:R-:W-:Y:S01]  /*3990*/  ULEA UR17, UR4, UR17, 0x18 ;  /* 0x0000001104117291 */ /* 0x004fe2000f8ec0ff */
[----:B------:R-:W-:Y:S01]  /*39a0*/  UMOV UR26, 0x0 ;  /* 0x00000000001a7882 */ /* 0x000fe20000000000 */
[----:B------:R-:W-:-:S02]  /*39b0*/  UMOV UR27, 0x4400010 ;  /* 0x04400010001b7882 */ /* 0x000fc40000000000 */
[----:B------:R-:W-:Y:S02]  /*39c0*/  UIADD3 UR6, UPT, UPT, UR17, 0x8800, URZ ;  /* 0x0000880011067890 */ /* 0x000fe4000fffe0ff */
[----:B------:R-:W-:Y:S02]  /*39d0*/  UIADD3 UR7, UPT, UPT, UR17, 0x11800, URZ ;  /* 0x0001180011077890 */ /* 0x000fe4000fffe0ff */
[----:B---3--:R-:W-:Y:S01]  /*39e0*/  UIADD3 UR5, UPT, UPT, UR5, 0x1f, URZ ;  /* 0x0000001f05057890 */ /* 0x008fe2000fffe0ff */
[----:B-1----:R-:W1:Y:S01]  /*39f0*/  LDS R0, [UR17+0x190] ;  /* 0x00019011ff007984 */ /* 0x002e620008000800 */
[----:B------:R-:W-:Y:S02]  /*3a00*/  USHF.R.U32.HI UR6, URZ, 0x4, UR6 ;  /* 0x00000004ff067899 */ /* 0x000fe40008011606 */
[----:B------:R-:W-:Y:S02]  /*3a10*/  USHF.R.S32.HI UR4, URZ, 0x1f, UR5 ;  /* 0x0000001fff047899 */ /* 0x000fe40008011405 */
[----:B------:R-:W-:-:S02]  /*3a20*/  ULOP3.LUT UR6, UR6, 0x3fff, URZ, 0xc0, !UPT ;  /* 0x00003fff06067892 */ /* 0x000fc4000f8ec0ff */
[----:B------:R-:W-:Y:S02]  /*3a30*/  ULEA.HI UR4, UR4, UR5, URZ, 0x5 ;  /* 0x0000000504047291 */ /* 0x000fe4000f8f28ff */
[----:B------:R-:W-:Y:S02]  /*3a40*/  USHF.R.U32.HI UR5, URZ, 0x4, UR7 ;  /* 0x00000004ff057899 */ /* 0x000fe40008011607 */
[----:B------:R-:W-:Y:S02]  /*3a50*/  USHF.R.S32.HI UR28, URZ, 0x5, UR4 ;  /* 0x00000005ff1c7899 */ /* 0x000fe40008011404 */
[----:B------:R-:W-:Y:S02]  /*3a60*/  ULOP3.LUT UR5, UR5, 0x3fff, URZ, 0xc0, !UPT ;  /* 0x00003fff05057892 */ /* 0x000fe4000f8ec0ff */
[----:B------:R-:W-:Y:S02]  /*3a70*/  UISETP.LT.AND UP0, UPT, UR28, 0x1, UPT ;  /* 0x000000011c00788c */ /* 0x000fe4000bf01270 */
[----:B------:R-:W-:-:S02]  /*3a80*/  ULOP3.LUT UR20, UR6, 0x10000, URZ, 0xfc, !UPT ;  /* 0x0001000006147892 */ /* 0x000fc4000f8efcff */
[----:B------:R-:W-:Y:S02]  /*3a90*/  USEL UR29, UR28, 0x1, !UP0 ;  /* 0x000000011c1d7887 */ /* 0x000fe4000c000000 */
[----:B------:R-:W-:Y:S02]  /*3aa0*/  ULOP3.LUT UR21, UR5, 0x10000, URZ, 0xfc, !UPT ;  /* 0x0001000005157892 */ /* 0x000fe4000f8efcff */
[----:B------:R-:W-:Y:S02]  /*3ab0*/  UIADD3 UR29, UPT, UPT, -UR29, URZ, URZ ;  /* 0x000000ff1d1d7290 */ /* 0x000fe4000fffe1ff */
[----:B----4-:R-:W-:Y:S01]  /*3ac0*/  UISETP.GE.AND UP4, UPT, UR8, 0x1, UPT ;  /* 0x000000010800788c */ /* 0x010fe2000bf86270 */
[----:B------:R-:W-:Y:S01]  /*3ad0*/  UMOV UR24, 0x0 ;  /* 0x0000000000187882 */ /* 0x000fe20000000000 */
[----:B------:R-:W-:Y:S01]  /*3ae0*/  UMOV UR25, 0x4400010 ;  /* 0x0440001000197882 */ /* 0x000fe20000000000 */
[----:B-1----:R-:W-:-:S15]  /*3af0*/  R2UR UR30, R0 ;  /* 0x00000000001e72ca */ /* 0x002fde00000e0000 */
.L_x_72:
[----:B------:R-:W-:Y:S02]  /*3b00*/  LEA R0, R10, UR17, 0x3 ;  /* 0x000000110a007c11 */ /* 0x000fe4000f8e18ff */
[----:B------:R-:W-:Y:S02]  /*3b10*/  SHF.L.U32 R5, R9, 0x1f, RZ ;  /* 0x0000001f09057819 */ /* 0x000fe400000006ff */
[----:B------:R-:W-:Y:S01]  /*3b20*/  PLOP3.LUT P0, PT, PT, PT, UP4, 0x80, 0x8 ;  /* 0x000000000008781c */ /* 0x000fe20003f0f048 */
[----:B------:R-:W-:Y:S01]  /*3b30*/  VIADD R3, R0, 0xf0 ;  /* 0x000000f000037836 */ /* 0x000fe20000000000 */
[----:B-1----:R-:W1:Y:S02]  /*3b40*/  SYNCS.PHASECHK.TRANS64.TRYWAIT P1, [R0+URZ+0xe0], R5 ;  /* 0x0000e005000075a7 */ /* 0x002e6400080211ff */
[----:B-1-3--:R-:W-:Y:S09]  /*3b50*/  @!P1 BRA `(.L_x_66) ;  /* 0x0000006400b09947 */ /* 0x00aff20003800000 */
.L_x_169:
[----:B------:R-:W-:Y:S01]  /*3b60*/  LEA R4, R10, UR17, 0x4 ;  /* 0x000000110a047c11 */ /* 0x000fe2000f8e20ff */
[----:B------:R-:W-:Y:S01]  /*3b70*/  @UP4 ULEA UR4, UR14, UR17, 0x3 ;  /* 0x000000110e044291 */ /* 0x000fe2000f8e18ff */
[----:B------:R-:W-:Y:S01]  /*3b80*/  PLOP3.LUT P2, PT, PT, PT, PT, 0x80, 0x8 ;  /* 0x000000000008781c */ /* 0x000fe20003f4f070 */
[----:B------:R-:W-:Y:S01]  /*3b90*/  ULEA UR23, UR22, UR17, 0x3 ;  /* 0x0000001116177291 */ /* 0x000fe2000f8e18ff */
[----:B------:R-:W-:Y:S02]  /*3ba0*/  PRMT R3, RZ, 0x654, R3 ;  /* 0x00000654ff037816 */ /* 0x000fe40000000003 */
[----:B-1----:R-:W1:Y:S01]  /*3bb0*/  LDS.128 R4, [R4+0x170] ;  /* 0x0001700004047984 */ /* 0x002e620000000c00 */
[----:B------:R-:W-:Y:S02]  /*3bc0*/  @P0 SHF.L.U32 R2, R8, 0x1f, RZ ;  /* 0x0000001f08020819 */ /* 0x000fe400000006ff */
[----:B------:R-:W-:Y:S01]  /*3bd0*/  SHF.L.U32 R0, R11, 0x1f, RZ ;  /* 0x0000001f0b007819 */ /* 0x000fe200000006ff */
[----:B------:R-:W-:Y:S01]  /*3be0*/  @!PT LDS RZ, [RZ] ;  /* 0x00000000fffff984 */ /* 0x000fe20000000800 */
[----:B------:R-:W-:Y:S01]  /*3bf0*/  @!PT LDS RZ, [RZ] ;  /* 0x00000000fffff984 */ /* 0x000fe20000000800 */
[----:B------:R-:W-:Y:S01]  /*3c00*/  @!PT LDS RZ, [RZ] ;  /* 0x00000000fffff984 */ /* 0x000fe20000000800 */
[----:B------:R-:W-:Y:S01]  /*3c10*/  @!PT LDS RZ, [RZ] ;  /* 0x00000000fffff984 */ /* 0x000fe20000000800 */
[----:B------:R2:W-:Y:S06]  /*3c20*/  MEMBAR.ALL.CTA ;  /* 0x0000000000007992 */ /* 0x0005ec0000008000 */
[----:B--2---:R-:W2:Y:S02]  /*3c30*/  FENCE.VIEW.ASYNC.S ;  /* 0x00000000000073c6 */ /* 0x004ea40000000000 */
[----:B--2---:R2:W-:Y:S01]  /*3c40*/  SYNCS.ARRIVE.TRANS64.RED.A1T0 RZ, [R3+URZ], RZ ;  /* 0x000000ff03ff79a7 */ /* 0x0045e200081004ff */
[----:B------:R2:W3:Y:S01]  /*3c50*/  @P0 SYNCS.PHASECHK.TRANS64.TRYWAIT P2, [UR4], R2 ;  /* 0x00000002ff0005a7 */ /* 0x0004e20008041104 */
[----:B------:R-:W-:Y:S01]  /*3c60*/  ULEA.HI UR4, UR22, UR22, URZ, 0x1 ;  /* 0x0000001616047291 */ /* 0x000fe2000f8f08ff */
[----:B-1----:R-:W-:-:S03]  /*3c70*/  LOP3.LUT P1, RZ, R6, 0x1, RZ, 0xc0, !PT ;  /* 0x0000000106ff7812 */ /* 0x002fc6000782c0ff */
[----:B------:R-:W-:Y:S02]  /*3c80*/  USHF.L.U32 UR18, UR4, 0x7, URZ ;  /* 0x0000000704127899 */ /* 0x000fe400080006ff */
[----:B------:R-:W-:Y:S02]  /*3c90*/  ULOP3.LUT UR4, UR4, 0xffe, URZ, 0xc0, !UPT ;  /* 0x00000ffe04047892 */ /* 0x000fe4000f8ec0ff */
[----:B------:R-:W-:Y:S02]  /*3ca0*/  ULOP3.LUT UR18, UR18, 0xffffff00, URZ, 0xc0, !UPT ;  /* 0xffffff0012127892 */ /* 0x000fe4000f8ec0ff */
[----:B------:R-:W-:Y:S02]  /*3cb0*/  UIADD3 UR4, UPT, UPT, -UR4, UR22, URZ ;  /* 0x0000001604047290 */ /* 0x000fe4000fffe1ff */
[----:B------:R-:W-:Y:S01]  /*3cc0*/  UIADD3 UR18, UPT, UPT, UR30, UR18, URZ ;  /* 0x000000121e127290 */ /* 0x000fe2000fffe0ff */
[----:B------:R-:W1:Y:S03]  /*3cd0*/  SYNCS.PHASECHK.TRANS64.TRYWAIT P0, [UR23+0x120], R0 ;  /* 0x00012000ff0075a7 */ /* 0x000e660008001117 */
[----:B------:R-:W-:Y:S01]  /*3ce0*/  ULEA UR18, UR4, UR18, 0x14 ;  /* 0x0000001204127291 */ /* 0x000fe2000f8ea0ff */
[----:B-123--:R-:W-:Y:S11]  /*3cf0*/  @!P0 BRA `(.L_x_67) ;  /* 0x00000064005c8947 */ /* 0x00eff60003800000 */
.L_x_171:
[----:B------:R-:W-:Y:S01]  /*3d00*/  IADD3 R10, PT, PT, R10, 0x1, RZ ;  /* 0x000000010a0a7810 */ /* 0x000fe20007ffe0ff */
[----:B------:R-:W-:Y:S06]  /*3d10*/  BRA.U !UP4, `(.L_x_68) ;  /* 0x000000010c987547 */ /* 0x000fec000b800000 */
[----:B------:R-:W-:Y:S01]  /*3d20*/  UPLOP3.LUT UP2, UPT, UPT, UPT, UPT, 0x40, 0x4 ;  /* 0x000000000004789c */ /* 0x000fe20003f4e870 */
[----:B------:R-:W-:Y:S01]  /*3d30*/  UMOV UR16, UR29 ;  /* 0x0000001d00107c82 */ /* 0x000fe20008000000 */
[----:B------:R-:W-:Y:S01]  /*3d40*/  UMOV UR15, UR28 ;  /* 0x0000001c000f7c82 */ /* 0x000fe20008000000 */
[----:B------:R-:W-:-:S08]  /*3d50*/  UMOV UR6, UR14 ;  /* 0x0000000e00067c82 */ /* 0x000fd00008000000 */
.L_x_71:
[----:B------:R-:W-:Y:S02]  /*3d60*/  UIADD3 UR16, UPT, UPT, UR16, 0x1, URZ ;  /* 0x0000000110107890 */ /* 0x000fe4000fffe0ff */
[----:B--2---:R-:W-:Y:S02]  /*3d70*/  ULEA UR5, UR6, UR17, 0x3 ;  /* 0x0000001106057291 */ /* 0x004fe4000f8e18ff */
[----:B------:R-:W-:Y:S01]  /*3d80*/  UISETP.NE.AND UP3, UPT, UR16, URZ, UPT ;  /* 0x000000ff1000728c */ /* 0x000fe2000bf65270 */
[----:B---3--:R-:W-:Y:S10]  /*3d90*/  @P2 BRA `(.L_x_69) ;  /* 0x00000000000c2947 */ /* 0x008ff40003800000 */
[----:B-1----:R-:W-:Y:S04]  /*3da0*/  SHF.L.U32 R3, R8, 0x1f, RZ ;  /* 0x0000001f08037819 */ /* 0x002fe800000006ff */
[----:B------:R-:W1:Y:S02]  /*3db0*/  SYNCS.PHASECHK.TRANS64.TRYWAIT P0, [UR5], R3 ;  /* 0x00000003ff0075a7 */ /* 0x000e640008001105 */
[----:B-1----:R-:W-:Y:S05]  /*3dc0*/  @!P0 BRA `(.L_x_70) ;  /* 0x0000006400408947 */ /* 0x002fea0003800000 */
.L_x_69:
[----:B------:R-:W-:Y:S01]  /*3dd0*/  UISETP.NE.AND UP0, UPT, UR15, 0x1, UPT ;  /* 0x000000010f00788c */ /* 0x000fe2000bf05270 */
[----:B------:R-:W-:Y:S01]  /*3de0*/  PLOP3.LUT P2, PT, PT, PT, PT, 0x80, 0x8 ;  /* 0x000000000008781c */ /* 0x000fe20003f4f070 */
[----:B------:R-:W-:Y:S02]  /*3df0*/  UIADD3 UR4, UPT, UPT, UR6, 0x1, URZ ;  /* 0x0000000106047890 */ /* 0x000fe4000fffe0ff */
[----:B------:R-:W-:Y:S02]  /*3e00*/  ULEA UR12, UR6, UR21, 0xa ;  /* 0x00000015060c7291 */ /* 0x000fe4000f8e50ff */
[----:B------:R-:W-:Y:S01]  /*3e10*/  UISETP.NE.AND UP1, UPT, UR4, 0x9, UPT ;  /* 0x000000090400788c */ /* 0x000fe2000bf25270 */
[----:B------:R-:W-:Y:S01]  /*3e20*/  PLOP3.LUT P0, PT, PT, PT, UP0, 0x80, 0x8 ;  /* 0x000000000008781c */ /* 0x000fe20003f0f008 */
[----:B------:R-:W-:Y:S02]  /*3e30*/  UIADD3 UR10, UPT, UPT, UR12, 0x2, URZ ;  /* 0x000000020c0a7890 */ /* 0x000fe4000fffe0ff */
[----:B------:R-:W-:Y:S02]  /*3e40*/  USEL UR7, URZ, 0x1, UP1 ;  /* 0x00000001ff077887 */ /* 0x000fe40008800000 */
[----:B------:R-:W-:Y:S02]  /*3e50*/  USEL UR14, UR4, URZ, UP1 ;  /* 0x000000ff040e7287 */ /* 0x000fe40008800000 */
[----:B------:R-:W-:Y:S02]  /*3e60*/  UIADD3 UR15, UPT, UPT, UR15, -0x1, URZ ;  /* 0xffffffff0f0f7890 */ /* 0x000fe4000fffe0ff */
[----:B------:R-:W-:Y:S01]  /*3e70*/  @UP0 ULEA UR4, UR14, UR17, 0x3 ;  /* 0x000000110e040291 */ /* 0x000fe2000f8e18ff */
[----:B------:R-:W-:Y:S01]  /*3e80*/  LOP3.LUT R8, R8, UR7, RZ, 0x3c, !PT ;  /* 0x0000000708087c12 */ /* 0x000fe2000f8e3cff */
[----:B------:R-:W-:Y:S01]  /*3e90*/  UIADD3 UR7, UPT, UPT, UR5, 0x48, URZ ;  /* 0x0000004805077890 */ /* 0x000fe2000fffe0ff */
[----:B------:R-:W-:Y:S02]  /*3ea0*/  UMOV UR13, 0x80004020 ;  /* 0x80004020000d7882 */ /* 0x000fe40000000000 */
[----:B-1----:R-:W-:Y:S01]  /*3eb0*/  @P0 SHF.L.U32 R0, R8, 0x1f, RZ ;  /* 0x0000001f08000819 */ /* 0x002fe200000006ff */
[----:B------:R-:W-:Y:S01]  /*3ec0*/  UMOV UR5, 0x80004020 ;  /* 0x8000402000057882 */ /* 0x000fe20000000000 */
[----:B------:R-:W-:Y:S01]  /*3ed0*/  UMOV UR11, 0x80004020 ;  /* 0x80004020000b7882 */ /* 0x000fe20000000000 */
[----:B------:R-:W-:Y:S01]  /*3ee0*/  UMOV UR9, 0x80004020 ;  /* 0x8000402000097882 */ /* 0x000fe20000000000 */
[----:B------:R2:W3:Y:S01]  /*3ef0*/  @P0 SYNCS.PHASECHK.TRANS64.TRYWAIT P2, [UR4], R0 ;  /* 0x00000000ff0005a7 */ /* 0x0004e20008041104 */
[----:B------:R-:W-:Y:S03]  /*3f00*/  ULEA UR4, UR6, UR20, 0x8 ;  /* 0x0000001406047291 */ /* 0x000fe6000f8e40ff */
[----:B------:R-:W-:Y:S01]  /*3f10*/  UMOV UR6, UR14 ;  /* 0x0000000e00067c82 */ /* 0x000fe20008000000 */
[----:B------:R-:W-:Y:S05]  /*3f20*/  UIADD3 UR8, UPT, UPT, UR4, 0x2, URZ ;  /* 0x0000000204087890 */ /* 0x000fea000fffe0ff */
[----:B------:R2:W-:Y:S01]  /*3f30*/  UTCHMMA gdesc[UR4], gdesc[UR12], tmem[UR18], tmem[UR26], idesc[UR27], UP2 ;  /* 0x00ff1a0c040075ea */ /* 0x0005e20009000012 */
[----:B------:R-:W-:Y:S03]  /*3f40*/  UPLOP3.LUT UP2, UPT, UPT, UPT, UPT, 0x80, 0x8 ;  /* 0x000000000008789c */ /* 0x000fe60003f4f070 */
[----:B------:R2:W-:Y:S01]  /*3f50*/  UTCHMMA gdesc[UR8], gdesc[UR10], tmem[UR18], tmem[UR24], idesc[UR25], UPT ;  /* 0x00ff180a080075ea */ /* 0x0005e2000b800012 */
[----:B------:R2:W-:Y:S01]  /*3f60*/  UTCBAR.MULTICAST [UR7], URZ, UR19 ;  /* 0x000000ff070073e9 */ /* 0x0005e20008000813 */
[----:B------:R-:W-:Y:S06]  /*3f70*/  BRA.U UP3, `(.L_x_71) ;  /* 0xfffffffd03787547 */ /* 0x000fec000b83ffff */
.L_x_68:
[----:B--2---:R-:W-:Y:S01]  /*3f80*/  UIADD3 UR4, UPT, UPT, UR22, 0x1, URZ ;  /* 0x0000000116047890 */ /* 0x004fe2000fffe0ff */
[C---:B------:R-:W-:Y:S01]  /*3f90*/  ISETP.NE.AND P0, PT, R10.reuse, 0x2, PT ;  /* 0x000000020a00780c */ /* 0x040fe20003f05270 */
[----:B------:R-:W-:Y:S02]  /*3fa0*/  UIADD3 UR5, UPT, UPT, UR23, 0x100, URZ ;  /* 0x0000010017057890 */ /* 0x000fe4000fffe0ff */
[----:B------:R-:W-:Y:S01]  /*3fb0*/  UISETP.NE.AND UP0, UPT, UR4, 0x4, UPT ;  /* 0x000000040400788c */ /* 0x000fe2000bf05270 */
[----:B-1----:R-:W-:Y:S02]  /*3fc0*/  SEL R0, RZ, 0x1, P0 ;  /* 0x00000001ff007807 */ /* 0x002fe40000000000 */
[----:B------:R-:W-:Y:S01]  /*3fd0*/  SEL R10, R10, RZ, P0 ;  /* 0x000000ff0a0a7207 */ /* 0x000fe20000000000 */
[----:B------:R-:W-:Y:S01]  /*3fe0*/  USEL UR6, URZ, 0x1, UP0 ;  /* 0x00000001ff067887 */ /* 0x000fe20008000000 */
[----:B------:R-:W-:Y:S01]  /*3ff0*/  LOP3.LUT R9, R9, R0, RZ, 0x3c, !PT ;  /* 0x0000000009097212 */ /* 0x000fe200078e3cff */
[----:B------:R-:W-:Y:S01]  /*4000*/  USEL UR22, UR4, URZ, UP0 ;  /* 0x000000ff04167287 */ /* 0x000fe20008000000 */
[----:B------:R1:W-:Y:S03]  /*4010*/  UTCBAR [UR5], URZ ;  /* 0x000000ff050073e9 */ /* 0x0003e600080000ff */
[----:B------:R-:W-:Y:S01]  /*4020*/  LOP3.LUT R11, R11, UR6, RZ, 0x3c, !PT ;  /* 0x000000060b0b7c12 */ /* 0x000fe2000f8e3cff */
[----:B------:R-:W-:Y:S07]  /*4030*/  @P1 BRA `(.L_x_72) ;  /* 0xfffffff800b01947 */ /* 0x000fee000383ffff */
[----:B------:R-:W2:Y:S01]  /*4040*/  S2UR UR8, SR_CgaCtaId ;  /* 0x00000000000879c3 */ /* 0x000ea20000008800 */
[----:B------:R-:W-:Y:S01]  /*4050*/  ELECT P0, URZ, PT ;  /* 0x0000000000ff782f */ /* 0x000fe20003800000 */
[----:B------:R-:W-:Y:S01]  /*4060*/  IMAD.MOV.U32 R0, RZ, RZ, 0x1 ;  /* 0x00000001ff007424 */ /* 0x000fe200078e00ff */
[----:B------:R-:W-:Y:S01]  /*4070*/  UIADD3 UR17, UPT, UPT, UR17, 0x120, URZ ;  /* 0x0000012011117890 */ /* 0x000fe2000fffe0ff */
[----:B------:R-:W-:Y:S01]  /*4080*/  SHF.L.U32 R3, R11, 0x1f, RZ ;  /* 0x0000001f0b037819 */ /* 0x000fe200000006ff */
[----:B------:R-:W-:-:S03]  /*4090*/  UMOV UR4, 0x40 ;  /* 0x0000004000047882 */ /* 0x000fc60000000000 */
[----:B------:R-:W-:Y:S01]  /*40a0*/  UVIRTCOUNT.DEALLOC.SMPOOL 0x80 ;  /* 0x000000800000784c */ /* 0x000fe20000000000 */
[----:B--2---:R-:W-:Y:S02]  /*40b0*/  ULEA UR8, UR8, UR4, 0x18 ;  /* 0x0000000408087291 */ /* 0x004fe4000f8ec0ff */
[----:B------:R-:W-:-:S07]  /*40c0*/  ULEA UR4, UR22, UR17, 0x3 ;  /* 0x0000001116047291 */ /* 0x000fce000f8e18ff */
[----:B------:R2:W-:Y:S02]  /*40d0*/  @P0 STS.U8 [UR8+0x1c], R0 ;  /* 0x00001c00ff000988 */ /* 0x0005e40008000008 */
[----:B------:R-:W4:Y:S02]  /*40e0*/  SYNCS.PHASECHK.TRANS64.TRYWAIT P0, [UR4], R3 ;  /* 0x00000003ff0075a7 */ /* 0x000f240008001104 */
[----:B--2-4-:R-:W-:Y:S05]  /*40f0*/  @!P0 BRA `(.L_x_73) ;  /* 0x00000060008c8947 */ /* 0x014fea0003800000 */
.L_x_174:
[----:B------:R-:W-:-:S04]  /*4100*/  UIADD3 UR4, UPT, UPT, UR22, 0x1, URZ ;  /* 0x0000000116047890 */ /* 0x000fc8000fffe0ff */
[----:B------:R-:W-:-:S04]  /*4110*/  UISETP.NE.AND UP0, UPT, UR4, 0x4, UPT ;  /* 0x000000040400788c */ /* 0x000fc8000bf05270 */
[----:B------:R-:W-:Y:S02]  /*4120*/  USEL UR6, URZ, 0x1, UP0 ;  /* 0x00000001ff067887 */ /* 0x000fe40008000000 */
[----:B------:R-:W-:-:S04]  /*4130*/  USEL UR4, UR4, URZ, UP0 ;  /* 0x000000ff04047287 */ /* 0x000fc80008000000 */
[----:B-1----:R-:W-:Y:S01]  /*4140*/  ULEA UR5, UR4, UR17, 0x3 ;  /* 0x0000001104057291 */ /* 0x002fe2000f8e18ff */
[----:B------:R-:W-:-:S04]  /*4150*/  LOP3.LUT R2, R11, UR6, RZ, 0x3c, !PT ;  /* 0x000000060b027c12 */ /* 0x000fc8000f8e3cff */
[----:B--2---:R-:W-:-:S04]  /*4160*/  SHF.L.U32 R3, R2, 0x1f, RZ ;  /* 0x0000001f02037819 */ /* 0x004fc800000006ff */
[----:B------:R-:W1:Y:S02]  /*4170*/  SYNCS.PHASECHK.TRANS64.TRYWAIT P0, [UR5], R3 ;  /* 0x00000003ff0075a7 */ /* 0x000e640008001105 */
[----:B-1----:R-:W-:Y:S05]  /*4180*/  @!P0 BRA `(.L_x_74) ;  /* 0x0000006000808947 */ /* 0x002fea0003800000 */
.L_x_176:
        /* <DEDUP_REMOVED lines=9> */
.L_x_178:
[----:B------:R-:W-:-:S04]  /*4220*/  UIADD3 UR4, UPT, UPT, UR4, 0x1, URZ ;  /* 0x0000000104047890 */ /* 0x000fc8000fffe0ff */
[----:B------:R-:W-:-:S04]  /*4230*/  UISETP.NE.AND UP0, UPT, UR4, 0x4, UPT ;  /* 0x000000040400788c */ /* 0x000fc8000bf05270 */
[----:B------:R-:W-:Y:S02]  /*4240*/  USEL UR5, URZ, 0x1, UP0 ;  /* 0x00000001ff057887 */ /* 0x000fe40008000000 */
[----:B------:R-:W-:-:S04]  /*4250*/  USEL UR4, UR4, URZ, UP0 ;  /* 0x000000ff04047287 */ /* 0x000fc80008000000 */
[----:B------:R-:W-:Y:S01]  /*4260*/  ULEA UR4, UR4, UR17, 0x3 ;  /* 0x0000001104047291 */ /* 0x000fe2000f8e18ff */
[----:B-1----:R-:W-:-:S04]  /*4270*/  LOP3.LUT R3, R2, UR5, RZ, 0x3c, !PT ;  /* 0x0000000502037c12 */ /* 0x002fc8000f8e3cff */
[----:B------:R-:W-:-:S04]  /*4280*/  SHF.L.U32 R3, R3, 0x1f, RZ ;  /* 0x0000001f03037819 */ /* 0x000fc800000006ff */
[----:B------:R-:W1:Y:S02]  /*4290*/  SYNCS.PHASECHK.TRANS64.TRYWAIT P0, [UR4], R3 ;  /* 0x00000003ff0075a7 */ /* 0x000e640008001104 */
[----:B-1----:R-:W-:Y:S05]  /*42a0*/  @!P0 BRA `(.L_x_76) ;  /* 0x0000006000688947 */ /* 0x002fea0003800000 */
.L_x_180:
[----:B------:R-:W-:Y:S01]  /*42b0*/  NOP ;  /* 0x0000000000007918 */ /* 0x000fe20000000000 */
[----:B-1----:R-:W1:Y:S01]  /*42c0*/  LDS R0, [UR8+0x14] ;  /* 0x00001408ff007984 */ /* 0x002e620008000800 */
[----:B------:R-:W-:Y:S01]  /*42d0*/  ULOP3.LUT UR4, UR30, 0xffff, URZ, 0xc0, !UPT ;  /* 0x0000ffff1e047892 */ /* 0x000fe2000f8ec0ff */
[----:B------:R-:W-:Y:S01]  /*42e0*/  UMOV UR5, 0xffff ;  /* 0x0000ffff00057882 */ /* 0x000fe20000000000 */
[----:B------:R-:W-:Y:S02]  /*42f0*/  UMOV UR6, 0x1 ;  /* 0x0000000100067882 */ /* 0x000fe40000000000 */
[----:B------:R-:W-:-:S04]  /*4300*/  USHF.R.U32.HI UR4, URZ, 0x5, UR4 ;  /* 0x00000005ff047899 */ /* 0x000fc80008011604 */
[----:B------:R-:W-:Y:S02]  /*4310*/  USHF.L.U32 UR5, UR5, UR4, URZ ;  /* 0x0000000405057299 */ /* 0x000fe400080006ff */
[----:B------:R-:W-:-:S04]  /*4320*/  USHF.L.U32 UR4, UR6, UR4, URZ ;  /* 0x0000000406047299 */ /* 0x000fc800080006ff */
[----:B-1----:R-:W-:-:S04]  /*4330*/  LOP3.LUT R0, R0, UR5, RZ, 0xc0, !PT ;  /* 0x0000000500007c12 */ /* 0x002fc8000f8ec0ff */
[----:B------:R-:W-:-:S13]  /*4340*/  ISETP.NE.AND P0, PT, R0, UR5, PT ;  /* 0x0000000500007c0c */ /* 0x000fda000bf05270 */
[----:B------:R-:W-:Y:S05]  /*4350*/  @P0 BRA `(.L_x_77) ;  /* 0x0000000000580947 */ /* 0x000fea0003800000 */
[----:B------:R-:W1:Y:S02]  /*4360*/  LDS R0, [UR8+0x18] ;  /* 0x00001808ff007984 */ /* 0x000e640008000800 */
[----:B-1----:R-:W-:-:S04]  /*4370*/  LOP3.LUT R0, R0, UR4, RZ, 0xc0, !PT ;  /* 0x0000000400007c12 */ /* 0x002fc8000f8ec0ff */
[----:B------:R-:W-:-:S13]  /*4380*/  ISETP.NE.AND P0, PT, R0, UR4, PT ;  /* 0x0000000400007c0c */ /* 0x000fda000bf05270 */
[----:B------:R-:W-:Y:S05]  /*4390*/  @P0 BRA `(.L_x_78) ;  /* 0x00000000003c0947 */ /* 0x000fea0003800000 */
[----:B------:R-:W1:Y:S01]  /*43a0*/  S2R R2, SR_LANEID ;  /* 0x0000000000027919 */ /* 0x000e620000000000 */
[----:B------:R-:W-:Y:S01]  /*43b0*/  ULOP3.LUT UR5, URZ, UR5, URZ, 0x33, !UPT ;  /* 0x00000005ff057292 */ /* 0x000fe2000f8e33ff */
[----:B------:R-:W-:Y:S01]  /*43c0*/  LOP3.LUT R4, RZ, UR4, RZ, 0x33, !PT ;  /* 0x00000004ff047c12 */ /* 0x000fe2000f8e33ff */
[----:B------:R-:W-:Y:S02]  /*43d0*/  VOTEU.ANY UR4, UPT, PT ;  /* 0x0000000000047886 */ /* 0x000fe400038e0100 */
[----:B------:R-:W-:Y:S01]  /*43e0*/  UFLO.U32 UR4, UR4 ;  /* 0x00000004000472bd */ /* 0x000fe200080e0000 */
[----:B------:R-:W2:Y:S01]  /*43f0*/  REDUX UR6, R4 ;  /* 0x00000000040673c4 */ /* 0x000ea20000000000 */
[----:B------:R-:W-:-:S06]  /*4400*/  IMAD.U32 R0, RZ, RZ, UR5 ;  /* 0x00000005ff007e24 */ /* 0x000fcc000f8e00ff */
[----:B------:R4:W-:Y:S01]  /*4410*/  UTCATOMSWS.AND URZ, UR5 ;  /* 0x0000000500ff79e3 */ /* 0x0009e20008000000 */
[----:B------:R-:W3:Y:S01]  /*4420*/  REDUX UR7, R0 ;  /* 0x00000000000773c4 */ /* 0x000ee20000000000 */
[----:B-1----:R-:W-:Y:S01]  /*4430*/  ISETP.EQ.U32.AND P0, PT, R2, UR4, PT ;  /* 0x0000000402007c0c */ /* 0x002fe2000bf02070 */
[----:B--2---:R-:W-:Y:S01]  /*4440*/  IMAD.U32 R2, RZ, RZ, UR6 ;  /* 0x00000006ff027e24 */ /* 0x004fe2000f8e00ff */
[----:B---3--:R-:W-:-:S11]  /*4450*/  MOV R3, UR7 ;  /* 0x0000000700037c02 */ /* 0x008fd60008000f00 */
[----:B------:R4:W-:Y:S04]  /*4460*/  @P0 ATOMS.AND RZ, [UR8+0x14], R3 ;  /* 0x00001403ffff098c */ /* 0x0009e8000a800008 */
[----:B------:R4:W-:Y:S01]  /*4470*/  @P0 ATOMS.AND RZ, [UR8+0x18], R2 ;  /* 0x00001802ffff098c */ /* 0x0009e2000a800008 */
[----:B------:R-:W-:Y:S05]  /*4480*/  BRA `(.L_x_79) ;  /* 0x0000000000147947 */ /* 0x000fea0003800000 */
.L_x_78:
[----:B------:R-:W-:Y:S02]  /*4490*/  MOV R2, 0x44b0 ;  /* 0x000044b000027802 */ /* 0x000fe40000000f00 */
[----:B---3-5:R-:W-:Y:S05]  /*44a0*/  CALL.REL.NOINC `($__internal_0_$__cuda_sm10x_tcgen05_guardrail_trap_col_being_dealloced_not_returned_by_alloc) ;  /* 0x0000006400507944 */ /* 0x028fea0003c00000 */
[----:B------:R-:W-:Y:S05]  /*44b0*/  BRA `(.L_x_79) ;  /* 0x0000000000087947 */ /* 0x000fea0003800000 */
.L_x_77:
[----:B------:R-:W-:Y:S02]  /*44c0*/  MOV R2, 0x44e0 ;  /* 0x000044e000027802 */ /* 0x000fe40000000f00 */
[----:B---3-5:R-:W-:Y:S05]  /*44d0*/  CALL.REL.NOINC `($__internal_2_$__cuda_sm10x_tcgen05_guardrail_trap_unallocated_columns_being_dealloced) ;  /* 0x00000064005c7944 */ /* 0x028fea0003c00000 */
.L_x_79:
[----:B------:R-:W-:Y:S01]  /*44e0*/  NOP ;  /* 0x0000000000007918 */ /* 0x000fe20000000000 */
[----:B----4-:R-:W-:Y:S05]  /*44f0*/  EXIT ;  /* 0x000000000000794d */ /* 0x010fea0003800000 */
.L_x_61:
[----:B------:R-:W-:-:S09]  /*4500*/  UISETP.NE.OR UP0, UPT, UR17, 0x3, !UP3 ;  /* 0x000000031100788c */ /* 0x000fd2000df05670 */
[----:B------:R-:W-:Y:S05]  /*4510*/  BRA.U UP0, `(.L_x_80) ;  /* 0x00000011005c7547 */ /* 0x000fea000b800000 */
[----:B------:R-:W1:Y:S01]  /*4520*/  S2UR UR10, SR_CgaCtaId ;  /* 0x00000000000a79c3 */ /* 0x000e620000008800 */
[----:B------:R-:W2:Y:S01]  /*4530*/  LDCU UR31, c[0x0][0x370] ;  /* 0x00006e00ff1f77ac */ /* 0x000ea20008000800 */
[----:B------:R-:W-:Y:S02]  /*4540*/  HFMA2 R13, -RZ, RZ, 0, 0 ;  /* 0x00000000ff0d7431 */ /* 0x000fe400000001ff */
[----:B------:R-:W-:Y:S01]  /*4550*/  IMAD.MOV.U32 R15, RZ, RZ, 0x1 ;  /* 0x00000001ff0f7424 */ /* 0x000fe200078e00ff */
[----:B------:R-:W-:Y:S01]  /*4560*/  MOV R7, 0x2000 ;  /* 0x0000200000077802 */ /* 0x000fe20000000f00 */
[----:B------:R-:W2:Y:S01]  /*4570*/  LDCU.128 UR44, c[0x0][0xb10] ;  /* 0x00016200ff2c77ac */ /* 0x000ea20008000c00 */
[----:B------:R-:W-:Y:S01]  /*4580*/  IMAD.MOV.U32 R14, RZ, RZ, RZ ;  /* 0x000000ffff0e7224 */ /* 0x000fe200078e00ff */
[----:B------:R-:W3:Y:S01]  /*4590*/  LDC.64 R16, c[0x0][0x348] ;  /* 0x0000d200ff107b82 */ /* 0x000ee20000000a00 */
[----:B------:R-:W4:Y:S01]  /*45a0*/  LDCU UR30, c[0x0][0x374] ;  /* 0x00006e80ff1e77ac */ /* 0x000f220008000800 */
[----:B------:R-:W1:Y:S06]  /*45b0*/  LDCU UR15, c[0x0][0xb0c] ;  /* 0x00016180ff0f77ac */ /* 0x000e6c0008000800 */
[----:B------:R-:W3:Y:S01]  /*45c0*/  LDC.64 R2, c[0x0][0x888] ;  /* 0x00022200ff027b82 */ /* 0x000ee20000000a00 */
[----:B------:R-:W3:Y:S01]  /*45d0*/  LDCU UR49, c[0x0][0xb20] ;  /* 0x00016400ff3177ac */ /* 0x000ee20008000800 */
[----:B------:R-:W3:Y:S06]  /*45e0*/  LDCU UR4, c[0x0][0xb30] ;  /* 0x00016600ff0477ac */ /* 0x000eec0008000800 */
[----:B------:R-:W3:Y:S01]  /*45f0*/  LDC.64 R4, c[0x0][0x890] ;  /* 0x00022400ff047b82 */ /* 0x000ee20000000a00 */
[----:B------:R-:W-:Y:S01]  /*4600*/  UMOV UR21, 0x400 ;  /* 0x0000040000157882 */ /* 0x000fe20000000000 */
[----:B--2---:R-:W-:-:S02]  /*4610*/  UIMAD.WIDE.U32 UR6, UR31, UR44, URZ ;  /* 0x0000002c1f0672a5 */ /* 0x004fc4000f8e00ff */
[----:B----4-:R-:W-:Y:S02]  /*4620*/  UIMAD.WIDE.U32 UR8, UR30, UR47, URZ ;  /* 0x0000002f1e0872a5 */ /* 0x010fe4000f8e00ff */
[----:B-1----:R-:W-:Y:S02]  /*4630*/  ULEA UR21, UR10, UR21, 0x18 ;  /* 0x000000150a157291 */ /* 0x002fe4000f8ec0ff */
[----:B------:R-:W-:Y:S02]  /*4640*/  UPLOP3.LUT UP3, UPT, UPT, UPT, UPT, 0x40, 0x4 ;  /* 0x000000000004789c */ /* 0x000fe40003f6e870 */
[----:B------:R-:W-:Y:S02]  /*4650*/  UIADD3 UR37, UPT, UPT, UR21, 0xa8, URZ ;  /* 0x000000a815257890 */ /* 0x000fe4000fffe0ff */
[----:B------:R-:W-:Y:S02]  /*4660*/  UIADD3 UR33, UPT, UPT, UR21, 0x90, URZ ;  /* 0x0000009015217890 */ /* 0x000fe4000fffe0ff */
[----:B------:R-:W-:-:S02]  /*4670*/  UIADD3 UR25, UPT, UPT, UR21, 0x98, URZ ;  /* 0x0000009815197890 */ /* 0x000fc4000fffe0ff */
[----:B------:R-:W-:Y:S01]  /*4680*/  UIADD3 UR17, UPT, UPT, UR21, 0xa0, URZ ;  /* 0x000000a015117890 */ /* 0x000fe2000fffe0ff */
[----:B------:R-:W-:Y:S01]  /*4690*/  UMOV UR6, UR7 ;  /* 0x0000000700067c82 */ /* 0x000fe20008000000 */
[----:B------:R-:W-:Y:S01]  /*46a0*/  UMOV UR41, UR9 ;  /* 0x0000000900297c82 */ /* 0x000fe20008000000 */
[----:B------:R-:W-:Y:S02]  /*46b0*/  UISETP.GE.AND UP0, UPT, UR42, 0x1, UPT ;  /* 0x000000012a00788c */ /* 0x000fe4000bf06270 */
[----:B------:R-:W-:Y:S01]  /*46c0*/  UISETP.NE.AND UP4, UPT, UR42, 0x1, UPT ;  /* 0x000000012a00788c */ /* 0x000fe2000bf85270 */
[----:B------:R-:W1:Y:S01]  /*46d0*/  LDCU.64 UR22, c[0x0][0xb28] ;  /* 0x00016500ff1677ac */ /* 0x000e620008000a00 */
[----:B------:R-:W-:Y:S02]  /*46e0*/  UISETP.NE.AND UP6, UPT, UR15, 0x1, UPT ;  /* 0x000000010f00788c */ /* 0x000fe4000bfc5270 */
[----:B------:R-:W-:Y:S02]  /*46f0*/  UISETP.NE.AND UP5, UPT, UR46, 0x1, UPT ;  /* 0x000000012e00788c */ /* 0x000fe4000bfa5270 */
[----:B------:R-:W-:-:S02]  /*4700*/  UPRMT UR37, UR10, 0x654, UR37 ;  /* 0x000006540a257896 */ /* 0x000fc40008000025 */
[----:B------:R-:W-:Y:S02]  /*4710*/  USHF.R.U32.HI UR43, URZ, UR45, UR6 ;  /* 0x0000002dff2b7299 */ /* 0x000fe40008011606 */
[----:B------:R-:W-:Y:S02]  /*4720*/  UPRMT UR40, UR10, 0x654, UR33 ;  /* 0x000006540a287896 */ /* 0x000fe40008000021 */
[----:B------:R-:W-:Y:S02]  /*4730*/  UPRMT UR39, UR10, 0x654, UR25 ;  /* 0x000006540a277896 */ /* 0x000fe40008000019 */
[----:B------:R-:W-:Y:S02]  /*4740*/  UPRMT UR38, UR10, 0x654, UR17 ;  /* 0x000006540a267896 */ /* 0x000fe40008000011 */
[----:B---3--:R-:W-:Y:S02]  /*4750*/  USHF.R.U32.HI UR41, URZ, UR49, UR41 ;  /* 0x00000031ff297299 */ /* 0x008fe40008011629 */
[----:B------:R-:W-:-:S11]  /*4760*/  UISETP.NE.AND UP2, UPT, UR4, 0x1, UPT ;  /* 0x000000010400788c */ /* 0x000fd6000bf45270 */
.L_x_91:
[C---:B------:R-:W-:Y:S02]  /*4770*/  LEA R12, R14.reuse, UR21, 0x3 ;  /* 0x000000150e0c7c11 */ /* 0x040fe4000f8e18ff */
[----:B------:R-:W-:Y:S02]  /*4780*/  SHF.L.U32 R9, R13, 0x1f, RZ ;  /* 0x0000001f0d097819 */ /* 0x000fe400000006ff */
[----:B------:R-:W-:Y:S02]  /*4790*/  LEA R10, R14, UR21, 0x4 ;  /* 0x000000150e0a7c11 */ /* 0x000fe4000f8e20ff */
[----:B--2---:R-:W2:Y:S02]  /*47a0*/  SYNCS.PHASECHK.TRANS64.TRYWAIT P0, [R12+URZ+0xe0], R9 ;  /* 0x0000e0090c0075a7 */ /* 0x004ea400080011ff */
[----:B--2---:R-:W-:Y:S05]  /*47b0*/  @!P0 BRA `(.L_x_81) ;  /* 0x0000005c003c8947 */ /* 0x004fea0003800000 */
.L_x_181:
[----:B--2---:R-:W2:Y:S01]  /*47c0*/  LDS.128 R8, [R10+0x170] ;  /* 0x000170000a087984 */ /* 0x004ea20000000c00 */
[----:B------:R-:W-:Y:S01]  /*47d0*/  UISETP.GE.AND UP0, UPT, UR42, 0x1, UPT ;  /* 0x000000012a00788c */ /* 0x000fe2000bf06270 */
[----:B------:R-:W-:Y:S01]  /*47e0*/  @!PT LDS RZ, [RZ] ;  /* 0x00000000fffff984 */ /* 0x000fe20000000800 */
[----:B------:R-:W-:Y:S01]  /*47f0*/  @!PT LDS RZ, [RZ] ;  /* 0x00000000fffff984 */ /* 0x000fe20000000800 */
[----:B------:R-:W-:Y:S01]  /*4800*/  @!PT LDS RZ, [RZ] ;  /* 0x00000000fffff984 */ /* 0x000fe20000000800 */
[----:B------:R-:W-:Y:S01]  /*4810*/  @!PT LDS RZ, [RZ] ;  /* 0x00000000fffff984 */ /* 0x000fe20000000800 */
[----:B------:R3:W-:Y:S06]  /*4820*/  MEMBAR.ALL.CTA ;  /* 0x0000000000007992 */ /* 0x0007ec0000008000 */
[----:B---3--:R-:W3:Y:S01]  /*4830*/  FENCE.VIEW.ASYNC.S ;  /* 0x00000000000073c6 */ /* 0x008ee20000000000 */
[----:B--2---:R-:W-:Y:S11]  /*4840*/  LOP3.LUT P0, RZ, R10, 0x1, RZ, 0xc0, !PT ;  /* 0x000000010aff7812 */ /* 0x004ff6000780c0ff */
[----:B------:R-:W-:Y:S02]  /*4850*/  @!UPT UIADD3 URZ, UPT, UPT, URZ, URZ, URZ ;  /* 0x000000fffffff290 */ /* 0x000fe4000fffe0ff */
[----:B---3--:R-:W-:Y:S01]  /*4860*/  VOTEU.ANY UP1, P0 ;  /* 0x0000000000ff7886 */ /* 0x008fe20000020100 */
[----:B------:R-:W-:Y:S11]  /*4870*/  PLOP3.LUT P0, PT, PT, PT, UP1, 0x80, 0x8 ;  /* 0x000000000008781c */ /* 0x000ff60003f0f018 */
[----:B------:R-:W-:Y:S02]  /*4880*/  @!UPT UIADD3 URZ, UPT, UPT, URZ, URZ, URZ ;  /* 0x000000fffffff290 */ /* 0x000fe4000fffe0ff */
[----:B------:R-:W-:Y:S02]  /*4890*/  @P0 SHF.R.U32.HI R0, RZ, 0x10, R9 ;  /* 0x00000010ff000819 */ /* 0x000fe40000011609 */
[----:B------:R-:W-:Y:S02]  /*48a0*/  @P0 MOV R6, R8 ;  /* 0x0000000800060202 */ /* 0x000fe40000000f00 */
[----:B------:R-:W-:Y:S01]  /*48b0*/  @P0 R2UR UR4, R0 ;  /* 0x00000000000402ca */ /* 0x000fe200000e0000 */
[----:B------:R-:W-:Y:S01]  /*48c0*/  VIADD R0, R12, 0xf0 ;  /* 0x000000f00c007836 */ /* 0x000fe20000000000 */
[----:B------:R-:W-:Y:S02]  /*48d0*/  @P0 LOP3.LUT R8, R9, 0xffff, RZ, 0xc0, !PT ;  /* 0x0000ffff09080812 */ /* 0x000fe400078ec0ff */
[----:B------:R-:W-:Y:S02]  /*48e0*/  @P0 R2UR UR6, R6 ;  /* 0x00000000060602ca */ /* 0x000fe400000e0000 */
[----:B------:R-:W-:Y:S02]  /*48f0*/  PRMT R0, RZ, 0x654, R0 ;  /* 0x00000654ff007816 */ /* 0x000fe40000000000 */
[----:B------:R-:W-:Y:S02]  /*4900*/  @P0 R2UR UR5, R8 ;  /* 0x00000000080502ca */ /* 0x000fe400000e0000 */
[----:B------:R2:W-:Y:S03]  /*4910*/  SYNCS.ARRIVE.TRANS64.RED.A1T0 RZ, [R0+URZ], RZ ;  /* 0x000000ff00ff79a7 */ /* 0x0005e600081004ff */
[----:B------:R-:W-:Y:S04]  /*4920*/  @UP1 UMOV UR29, UR4 ;  /* 0x00000004001d1c82 */ /* 0x000fe80008000000 */
[----:B------:R-:W-:Y:S04]  /*4930*/  @UP1 UMOV UR14, UR6 ;  /* 0x00000006000e1c82 */ /* 0x000fe80008000000 */
[----:B------:R-:W-:Y:S01]  /*4940*/  @UP1 UMOV UR13, UR5 ;  /* 0x00000005000d1c82 */ /* 0x000fe20008000000 */
[----:B------:R-:W-:Y:S05]  /*4950*/  BRA.U !UP0, `(.L_x_82) ;  /* 0x0000000108a47547 */ /* 0x000fea000b800000 */
[----:B------:R-:W-:Y:S02]  /*4960*/  UIMAD.WIDE.U32 UR18, UR13, UR47, URZ ;  /* 0x0000002f0d1272a5 */ /* 0x000fe4000f8e00ff */
[----:B------:R-:W-:Y:S02]  /*4970*/  UIMAD.WIDE.U32 UR26, UR14, UR44, URZ ;  /* 0x0000002c0e1a72a5 */ /* 0x000fe4000f8e00ff */
[----:B------:R-:W-:Y:S02]  /*4980*/  USEL UR4, UR30, UR41, !UP5 ;  /* 0x000000291e047287 */ /* 0x000fe4000e800000 */
[----:B------:R-:W-:Y:S02]  /*4990*/  USEL UR7, UR31, UR43, !UP6 ;  /* 0x0000002b1f077287 */ /* 0x000fe4000f000000 */
[----:B-1----:R-:W-:Y:S02]  /*49a0*/  UIMAD.WIDE.U32 UR8, UR4, UR22, URZ ;  /* 0x00000016040872a5 */ /* 0x002fe4000f8e00ff */
[----:B------:R-:W-:Y:S01]  /*49b0*/  UIMAD.WIDE.U32 UR10, UR7, UR22, URZ ;  /* 0x00000016070a72a5 */ /* 0x000fe2000f8e00ff */
[----:B------:R-:W-:Y:S02]  /*49c0*/  UMOV UR5, UR19 ;  /* 0x0000001300057c82 */ /* 0x000fe40008000000 */
[----:B------:R-:W-:Y:S03]  /*49d0*/  USHF.R.U32.HI UR6, URZ, UR49, UR5 ;  /* 0x00000031ff067299 */ /* 0x000fe60008011605 */
[----:B------:R-:W-:Y:S01]  /*49e0*/  UMOV UR5, UR27 ;  /* 0x0000001b00057c82 */ /* 0x000fe20008000000 */
[----:B------:R-:W-:Y:S02]  /*49f0*/  USEL UR6, UR13, UR6, !UP5 ;  /* 0x000000060d067287 */ /* 0x000fe4000e800000 */
[----:B------:R-:W-:Y:S03]  /*4a00*/  USHF.R.U32.HI UR12, URZ, UR45, UR5 ;  /* 0x0000002dff0c7299 */ /* 0x000fe60008011605 */
[----:B------:R-:W-:Y:S02]  /*4a10*/  UMOV UR5, UR9 ;  /* 0x0000000900057c82 */ /* 0x000fe40008000000 */
[----:B------:R-:W-:Y:S03]  /*4a20*/  @UP4 USHF.R.U32.HI UR4, URZ, UR23, UR5 ;  /* 0x00000017ff044299 */ /* 0x000fe60008011605 */
[----:B------:R-:W-:Y:S01]  /*4a30*/  UMOV UR5, UR11 ;  /* 0x0000000b00057c82 */ /* 0x000fe20008000000 */
[----:B------:R-:W-:Y:S02]  /*4a40*/  UIMAD UR4, UR42, UR4, URZ ;  /* 0x000000042a0472a4 */ /* 0x000fe4000f8e02ff */
[----:B------:R-:W-:Y:S02]  /*4a50*/  @UP4 USHF.R.U32.HI UR7, URZ, UR23, UR5 ;  /* 0x00000017ff074299 */ /* 0x000fe40008011605 */
[----:B------:R-:W-:Y:S02]  /*4a60*/  UIMAD.WIDE.U32 UR10, UR6, UR22, URZ ;  /* 0x00000016060a72a5 */ /* 0x000fe4000f8e00ff */
[----:B------:R-:W-:Y:S02]  /*4a70*/  USEL UR5, UR14, UR12, !UP6 ;  /* 0x0000000c0e057287 */ /* 0x000fe4000f000000 */
[----:B------:R-:W-:Y:S02]  /*4a80*/  UIMAD UR8, UR42, UR7, URZ ;  /* 0x000000072a0872a4 */ /* 0x000fe4000f8e02ff */
[----:B------:R-:W-:Y:S03]  /*4a90*/  UISETP.GE.AND UP0, UPT, UR6, UR4, UPT ;  /* 0x000000040600728c */ /* 0x000fe6000bf06270 */
[----:B------:R-:W-:Y:S01]  /*4aa0*/  UMOV UR4, UR11 ;  /* 0x0000000b00047c82 */ /* 0x000fe20008000000 */
[----:B------:R-:W-:Y:S02]  /*4ab0*/  UISETP.GE.OR UP0, UPT, UR5, UR8, UP0 ;  /* 0x000000080500728c */ /* 0x000fe40008706670 */
[----:B------:R-:W-:Y:S02]  /*4ac0*/  USHF.R.U32.HI UR4, URZ, UR23, UR4 ;  /* 0x00000017ff047299 */ /* 0x000fe40008011604 */
[----:B------:R-:W-:Y:S02]  /*4ad0*/  UIMAD.WIDE.U32 UR8, UR5, UR22, URZ ;  /* 0x00000016050872a5 */ /* 0x000fe4000f8e00ff */
[----:B------:R-:W-:Y:S04]  /*4ae0*/  USEL UR10, UR6, UR4, !UP4 ;  /* 0x00000004060a7287 */ /* 0x000fe8000e000000 */
[----:B------:R-:W-:Y:S01]  /*4af0*/  UIADD3 UR11, UPT, UPT, -UR10, URZ, URZ ;  /* 0x000000ff0a0b7290 */ /* 0x000fe2000fffe1ff */
[----:B------:R-:W-:Y:S02]  /*4b00*/  @!UP0 UMOV UR4, UR9 ;  /* 0x0000000900048c82 */ /* 0x000fe40008000000 */
[----:B------:R-:W-:Y:S02]  /*4b10*/  @!UP0 USHF.R.U32.HI UR4, URZ, UR23, UR4 ;  /* 0x00000017ff048299 */ /* 0x000fe40008011604 */
[----:B------:R-:W-:Y:S02]  /*4b20*/  UIMAD UR8, UR42, UR11, UR6 ;  /* 0x0000000b2a0872a4 */ /* 0x000fe4000f8e0206 */
[----:B------:R-:W-:Y:S04]  /*4b30*/  @!UP0 USEL UR4, UR5, UR4, !UP4 ;  /* 0x0000000405048287 */ /* 0x000fe8000e000000 */
[----:B------:R-:W-:Y:S02]  /*4b40*/  @!UP0 UIMAD UR8, UR7, UR8, UR4 ;  /* 0x00000008070882a4 */ /* 0x000fe4000f8e0204 */
[----:B------:R-:W-:Y:S02]  /*4b50*/  @!UP0 UIADD3 UR9, UPT, UPT, UR10, -UR4, URZ ;  /* 0x800000040a098290 */ /* 0x000fe4000fffe0ff */
[----:B------:R-:W-:Y:S02]  /*4b60*/  UIADD3 UR4, UPT, UPT, -UR5, URZ, URZ ;  /* 0x000000ff05047290 */ /* 0x000fe4000fffe1ff */
[----:B------:R-:W-:Y:S02]  /*4b70*/  UIADD3 UR7, UPT, UPT, -UR6, URZ, URZ ;  /* 0x000000ff06077290 */ /* 0x000fe4000fffe1ff */
[----:B------:R-:W-:Y:S02]  /*4b80*/  @!UP0 UIMAD UR6, UR9, UR42, UR5 ;  /* 0x0000002a090682a4 */ /* 0x000fe4000f8e0205 */
[----:B------:R-:W-:Y:S02]  /*4b90*/  UIMAD UR14, UR15, UR4, UR14 ;  /* 0x000000040f0e72a4 */ /* 0x000fe4000f8e020e */
[----:B------:R-:W-:Y:S01]  /*4ba0*/  UIMAD UR13, UR46, UR7, UR13 ;  /* 0x000000072e0d72a4 */ /* 0x000fe2000f8e020d */
[----:B------:R-:W-:Y:S02]  /*4bb0*/  @!UP0 UMOV UR5, UR8 ;  /* 0x0000000800058c82 */ /* 0x000fe40008000000 */
[----:B------:R-:W-:Y:S02]  /*4bc0*/  UIMAD UR14, UR5, UR15, UR14 ;  /* 0x0000000f050e72a4 */ /* 0x000fe4000f8e020e */
[----:B------:R-:W-:Y:S11]  /*4bd0*/  UIMAD UR13, UR6, UR46, UR13 ;  /* 0x0000002e060d72a4 */ /* 0x000ff6000f8e020d */
[----:B------:R-:W-:Y:S01]  /*4be0*/  @!UPT UIADD3 URZ, UPT, UPT, URZ, URZ, URZ ;  /* 0x000000fffffff290 */ /* 0x000fe2000fffe0ff */
.L_x_82:
[----:B------:R-:W3:Y:S01]  /*4bf0*/  @!UP2 LDCU.128 UR8, c[0x0][0xb10] ;  /* 0x00016200ff08a7ac */ /* 0x000ee20008000c00 */
[C---:B------:R-:W-:Y:S02]  /*4c00*/  ISETP.NE.U32.AND P1, PT, R4.reuse, RZ, PT ;  /* 0x000000ff0400720c */ /* 0x040fe40003f25070 */
[----:B------:R-:W-:Y:S02]  /*4c10*/  ISETP.NE.U32.AND P0, PT, R4, RZ, PT ;  /* 0x000000ff0400720c */ /* 0x000fe40003f05070 */
[C---:B------:R-:W-:Y:S02]  /*4c20*/  ISETP.NE.AND.EX P1, PT, R5.reuse, RZ, PT, P1 ;  /* 0x000000ff0500720c */ /* 0x040fe40003f25310 */
[----:B------:R-:W-:Y:S01]  /*4c30*/  ISETP.NE.AND.EX P0, PT, R5, RZ, PT, P0 ;  /* 0x000000ff0500720c */ /* 0x000fe20003f05300 */
[----:B------:R-:W4:Y:S01]  /*4c40*/  @!UP2 LDCU UR5, c[0x0][0xb0c] ;  /* 0x00016180ff05a7ac */ /* 0x000f220008000800 */
[----:B------:R-:W-:Y:S01]  /*4c50*/  SHF.L.U32 R9, R15, 0x1f, RZ ;  /* 0x0000001f0f097819 */ /* 0x000fe200000006ff */
[----:B------:R-:W-:Y:S02]  /*4c60*/  USHF.L.U32 UR35, UR16, 0x6, URZ ;  /* 0x0000000610237899 */ /* 0x000fe400080006ff */
[----:B------:R-:W-:Y:S02]  /*4c70*/  USHF.L.U32 UR34, UR20, 0x8, URZ ;  /* 0x0000000814227899 */ /* 0x000fe400080006ff */
[----:B---3--:R-:W-:Y:S07]  /*4c80*/  UIMAD.WIDE.U32 UR6, UR14, UR8, URZ ;  /* 0x000000080e0672a5 */ /* 0x008fee000f8e00ff */
[----:B------:R-:W-:Y:S01]  /*4c90*/  @!UP2 UMOV UR4, UR7 ;  /* 0x000000070004ac82 */ /* 0x000fe20008000000 */
[----:B----4-:R-:W-:Y:S02]  /*4ca0*/  @!UP2 UISETP.NE.AND UP0, UPT, UR5, 0x1, UPT ;  /* 0x000000010500a88c */ /* 0x010fe4000bf05270 */
[----:B------:R-:W-:Y:S02]  /*4cb0*/  @!UP2 USHF.R.U32.HI UR4, URZ, UR9, UR4 ;  /* 0x00000009ff04a299 */ /* 0x000fe40008011604 */
[----:B------:R-:W-:Y:S02]  /*4cc0*/  UIMAD.WIDE.U32 UR6, UR13, UR11, URZ ;  /* 0x0000000b0d0672a5 */ /* 0x000fe4000f8e00ff */
[----:B------:R-:W-:Y:S02]  /*4cd0*/  @!UP2 USEL UR8, UR14, UR4, !UP0 ;  /* 0x000000040e08a287 */ /* 0x000fe4000c000000 */
[----:B------:R-:W-:Y:S03]  /*4ce0*/  @!UP2 UISETP.NE.AND UP0, UPT, UR10, 0x1, UPT ;  /* 0x000000010a00a88c */ /* 0x000fe6000bf05270 */
[----:B------:R-:W-:Y:S02]  /*4cf0*/  @!UP2 UMOV UR6, UR7 ;  /* 0x000000070006ac82 */ /* 0x000fe40008000000 */
[----:B------:R-:W3:Y:S02]  /*4d00*/  @!UP2 LDCU UR4, c[0x0][0xb20] ;  /* 0x00016400ff04a7ac */ /* 0x000ee40008000800 */
[----:B---3--:R-:W-:Y:S04]  /*4d10*/  @!UP2 USHF.R.U32.HI UR6, URZ, UR4, UR6 ;  /* 0x00000004ff06a299 */ /* 0x008fe80008011606 */
[----:B------:R-:W-:Y:S04]  /*4d20*/  @!UP2 USEL UR6, UR13, UR6, !UP0 ;  /* 0x000000060d06a287 */ /* 0x000fe8000c000000 */
[----:B------:R-:W-:Y:S02]  /*4d30*/  @!UP2 UIADD3 UR4, UPT, UPT, -UR8, UR6, URZ ;  /* 0x000000060804a290 */ /* 0x000fe4000fffe1ff */
[----:B------:R-:W-:Y:S02]  /*4d40*/  @!UP2 UIADD3 UR6, UPT, UPT, UR8, -UR6, URZ ;  /* 0x800000060806a290 */ /* 0x000fe4000fffe0ff */
[----:B------:R-:W-:Y:S02]  /*4d50*/  @!UP2 UIMAD UR14, UR4, UR5, UR14 ;  /* 0x00000005040ea2a4 */ /* 0x000fe4000f8e020e */
[----:B------:R-:W-:Y:S01]  /*4d60*/  @!UP2 UIMAD UR13, UR6, UR10, UR13 ;  /* 0x0000000a060da2a4 */ /* 0x000fe2000f8e020d */
[----:B------:R-:W-:Y:S11]  /*4d70*/  BRA.U UP3, `(.L_x_83) ;  /* 0x0000000103107547 */ /* 0x000ff6000b800000 */
[----:B--2---:R-:W-:Y:S04]  /*4d80*/  MOV R0, UR48 ;  /* 0x0000003000007c02 */ /* 0x004fe80008000f00 */
[----:B------:R-:W-:Y:S04]  /*4d90*/  SHF.L.U32 R11, R0, 0x1f, RZ ;  /* 0x0000001f000b7819 */ /* 0x000fe800000006ff */
[----:B------:R-:W2:Y:S02]  /*4da0*/  SYNCS.PHASECHK.TRANS64.TRYWAIT P2, [UR21+0xd8], R11 ;  /* 0x0000d80bff0075a7 */ /* 0x000ea40008041115 */
[----:B--2---:R-:W-:Y:S05]  /*4db0*/  @!P2 BRA `(.L_x_84) ;  /* 0x0000005400d0a947 */ /* 0x004fea0003800000 */
.L_x_83:
[----:B------:R-:W-:Y:S05]  /*4dc0*/  @!P1 BRA `(.L_x_85) ;  /* 0x0000000000309947 */ /* 0x000fea0003800000 */
[----:B------:R-:W-:Y:S01]  /*4dd0*/  ISETP.NE.U32.AND P1, PT, R2, RZ, PT ;  /* 0x000000ff0200720c */ /* 0x000fe20003f25070 */
[----:B------:R-:W3:Y:S01]  /*4de0*/  LDCU.64 UR4, c[0x0][0x358] ;  /* 0x00006b00ff0477ac */ /* 0x000ee20008000a00 */
[----:B------:R-:W-:Y:S02]  /*4df0*/  IMAD.MOV.U32 R85, RZ, RZ, 0x1 ;  /* 0x00000001ff557424 */ /* 0x000fe400078e00ff */
[----:B------:R-:W-:Y:S11]  /*4e00*/  ISETP.NE.AND.EX P1, PT, R3, RZ, PT, P1 ;  /* 0x000000ff0300720c */ /* 0x000ff60003f25310 */
[----:B------:R-:W-:Y:S02]  /*4e10*/  @!UPT UIADD3 URZ, UPT, UPT, URZ, URZ, URZ ;  /* 0x000000fffffff290 */ /* 0x000fe4000fffe0ff */
[----:B--2---:R-:W2:Y:S01]  /*4e20*/  @P1 LDC.64 R10, c[0x0][0x888] ;  /* 0x00022200ff0a1b82 */ /* 0x004ea20000000a00 */
[----:B------:R-:W-:Y:S04]  /*4e30*/  @P1 IMAD R0, R4, UR36, RZ ;  /* 0x0000002404001c24 */ /* 0x000fe8000f8e02ff */
[----:B--2---:R-:W-:Y:S04]  /*4e40*/  @P1 IMAD.WIDE R10, R0, 0x4, R10 ;  /* 0x00000004000a1825 */ /* 0x004fe800078e020a */
[----:B------:R-:W-:Y:S01]  /*4e50*/  HFMA2 R0, -RZ, RZ, 0, 5.9604644775390625e-08 ;  /* 0x00000001ff007431 */ /* 0x000fe200000001ff */
[----:B---3-5:R3:W5:Y:S04]  /*4e60*/  @P1 LDG.E R41, desc[UR4][R10.64] ;  /* 0x000000040a291981 */ /* 0x028768000c1e1900 */
[----:B------:R-:W-:Y:S01]  /*4e70*/  @!P1 PRMT R85, R0, 0x7610, R85 ;  /* 0x0000761000559816 */ /* 0x000fe20000000055 */
[----:B---3--:R-:W4:Y:S06]  /*4e80*/  @!P1 LDC R41, c[0x0][0x880] ;  /* 0x00022000ff299b82 */ /* 0x008f2c0000000800 */
.L_x_85:
[----:B----45:R-:W-:Y:S01]  /*4e90*/  @!P0 FSETP.EQ.AND P1, PT, R41, RZ, PT ;  /* 0x000000ff2900820b */ /* 0x030fe20003f22000 */
[----:B------:R-:W-:Y:S01]  /*4ea0*/  @!UPT UIADD3 URZ, UPT, UPT, URZ, URZ, URZ ;  /* 0x000000fffffff290 */ /* 0x000fe2000fffe0ff */
[----:B------:R-:W-:Y:S11]  /*4eb0*/  @!P0 BRA `(.L_x_86) ;  /* 0x0000000000188947 */ /* 0x000ff60003800000 */
[----:B------:R-:W-:Y:S02]  /*4ec0*/  LOP3.LUT P0, RZ, R85, 0xff, RZ, 0xc0, !PT ;  /* 0x000000ff55ff7812 */ /* 0x000fe4000780c0ff */
[----:B------:R-:W-:Y:S04]  /*4ed0*/  ISETP.NE.U32.AND P1, PT, R2, RZ, PT ;  /* 0x000000ff0200720c */ /* 0x000fe80003f25070 */
[----:B------:R-:W-:Y:S04]  /*4ee0*/  ISETP.NE.AND.EX P1, PT, R3, RZ, PT, P1 ;  /* 0x000000ff0300720c */ /* 0x000fe80003f25310 */
[----:B------:R-:W-:Y:S03]  /*4ef0*/  PLOP3.LUT P1, PT, P1, PT, PT, 0x8, 0x80 ;  /* 0x000000000080781c */ /* 0x000fe60000f2e170 */
[----:B------:R-:W-:Y:S11]  /*4f00*/  @P0 FSETP.EQ.AND P1, PT, R41, RZ, PT ;  /* 0x000000ff2900020b */ /* 0x000ff60003f22000 */
[----:B------:R-:W-:Y:S02]  /*4f10*/  @!UPT UIADD3 URZ, UPT, UPT, URZ, URZ, URZ ;  /* 0x000000fffffff290 */ /* 0x000fe4000fffe0ff */
.L_x_86:
[----:B------:R-:W3:Y:S01]  /*4f20*/  SYNCS.PHASECHK.TRANS64.TRYWAIT P2, [UR21+0xb0], R9 ;  /* 0x0000b009ff0075a7 */ /* 0x000ee20008041115 */
[----:B------:R-:W-:Y:S04]  /*4f30*/  ELECT P0, URZ, PT ;  /* 0x0000000000ff782f */ /* 0x000fe80003800000 */
[----:B------:R-:W-:Y:S11]  /*4f40*/  PLOP3.LUT P1, PT, P1, P0, PT, 0xf2, 0x2f ;  /* 0x00000000002f781c */ /* 0x000ff60000f21e72 */
[----:B------:R-:W-:Y:S02]  /*4f50*/  @!UPT UIADD3 URZ, UPT, UPT, URZ, URZ, URZ ;  /* 0x000000fffffff290 */ /* 0x000fe4000fffe0ff */
[----:B------:R-:W-:Y:S05]  /*4f60*/  @!P1 IADD3 R8, P0, PT, R16, 0x580, RZ ;  /* 0x0000058010089810 */ /* 0x000fea0007f1e0ff */
[----:B------:R-:W-:Y:S01]  /*4f70*/  @!P1 IMAD.X R6, RZ, RZ, R17, P0 ;  /* 0x000000ffff069224 */ /* 0x000fe200000e0611 */
[----:B---3--:R-:W-:Y:S07]  /*4f80*/  @!P2 BRA `(.L_x_87) ;  /* 0x000000540074a947 */ /* 0x008fee0003800000 */
.L_x_184:
[----:B------:R-:W-:Y:S01]  /*4f90*/  @!P1 R2UR UR5, R8 ;  /* 0x00000000080592ca */ /* 0x000fe200000e0000 */
[----:B------:R-:W-:Y:S01]  /*4fa0*/  VOTEU.ALL UP0, P1 ;  /* 0x0000000000ff7886 */ /* 0x000fe20000800000 */
[----:B------:R-:W-:Y:S01]  /*4fb0*/  @!P1 R2UR UR4, R6 ;  /* 0x00000000060492ca */ /* 0x000fe200000e0000 */
[----:B--2---:R-:W-:Y:S01]  /*4fc0*/  @!P1 IMAD.MOV.U32 R0, RZ, RZ, 0x2000 ;  /* 0x00002000ff009424 */ /* 0x004fe200078e00ff */
[----:B------:R-:W-:Y:S01]  /*4fd0*/  UMOV UR6, 0x0 ;  /* 0x0000000000067882 */ /* 0x000fe20000000000 */
[----:B------:R-:W-:Y:S01]  /*4fe0*/  UMOV UR7, 0x10000000 ;  /* 0x1000000000077882 */ /* 0x000fe20000000000 */
[----:B------:R-:W-:Y:S01]  /*4ff0*/  @!UP0 UIADD3 UR32, UPT, UPT, UR21, 0x400, URZ ;  /* 0x0000040015208890 */ /* 0x000fe2000fffe0ff */
[----:B------:R-:W-:Y:S01]  /*5000*/  @!P1 IADD3 R8, P0, PT, R16, 0x580, RZ ;  /* 0x0000058010089810 */ /* 0x000fe20007f1e0ff */
[----:B------:R-:W-:Y:S04]  /*5010*/  VOTEU.ALL UP0, P1 ;  /* 0x0000000000ff7886 */ /* 0x000fe80000800000 */
[----:B------:R-:W-:Y:S02]  /*5020*/  @!P1 IMAD.X R6, RZ, RZ, R17, P0 ;  /* 0x000000ffff069224 */ /* 0x000fe400000e0611 */
[----:B------:R-:W-:Y:S02]  /*5030*/  IMAD.U32 R10, RZ, RZ, UR5 ;  /* 0x00000005ff0a7e24 */ /* 0x000fe4000f8e00ff */
[----:B------:R-:W-:Y:S03]  /*5040*/  IMAD.U32 R11, RZ, RZ, UR4 ;  /* 0x00000004ff0b7e24 */ /* 0x000fe6000f8e00ff */
[----:B------:R-:W-:Y:S02]  /*5050*/  @!P1 R2UR UR4, R10 ;  /* 0x000000000a0492ca */ /* 0x000fe400000e0000 */
[----:B------:R-:W-:Y:S11]  /*5060*/  @!P1 R2UR UR5, R11 ;  /* 0x000000000b0592ca */ /* 0x000ff600000e0000 */
[----:B------:R-:W-:Y:S02]  /*5070*/  @!UPT UIADD3 URZ, UPT, UPT, URZ, URZ, URZ ;  /* 0x000000fffffff290 */ /* 0x000fe4000fffe0ff */
[----:B------:R2:W-:Y:S01]  /*5080*/  @!UP0 UTMALDG.3D [UR32], [UR4], desc[UR6] ;  /* 0x00000620040085b4 */ /* 0x0005e20008011000 */
[----:B------:R2:W-:Y:S01]  /*5090*/  @!P1 SYNCS.ARRIVE.TRANS64.RED.A0TR RZ, [UR21+0x90], R0 ;  /* 0x00009000ffff99a7 */ /* 0x0005e20008300415 */
[----:B------:R-:W-:Y:S01]  /*50a0*/  SYNCS.ARRIVE.TRANS64.RED.A1T0 RZ, [UR40], RZ ;  /* 0x000000ffffff79a7 */ /* 0x000fe20008100428 */
[----:B------:R-:W3:Y:S02]  /*50b0*/  SYNCS.PHASECHK.TRANS64.TRYWAIT P2, [UR21+0xb8], R9 ;  /* 0x0000b809ff0075a7 */ /* 0x000ee40008041115 */
[----:B--23--:R-:W-:Y:S05]  /*50c0*/  @!P2 BRA `(.L_x_88) ;  /* 0x00000054003ca947 */ /* 0x00cfea0003800000 */
.L_x_186:
        /* <DEDUP_REMOVED lines=8> */
[----:B------:R-:W-:Y:S01]  /*5150*/  @!UP0 UIADD3 UR24, UPT, UPT, UR21, 0x2400, URZ ;  /* 0x0000240015188890 */ /* 0x000fe2000fffe0ff */
[----:B------:R-:W-:Y:S01]  /*5160*/  VOTEU.ALL UP0, P1 ;  /* 0x0000000000ff7886 */ /* 0x000fe20000800000 */
[----:B------:R-:W-:Y:S01]  /*5170*/  UMOV UR27, UR35 ;  /* 0x00000023001b7c82 */ /* 0x000fe20008000000 */
[----:B------:R-:W-:Y:S02]  /*5180*/  UMOV UR28, UR36 ;  /* 0x00000024001c7c82 */ /* 0x000fe40008000000 */
[----:B------:R-:W-:Y:S02]  /*5190*/  IMAD.U32 R10, RZ, RZ, UR5 ;  /* 0x00000005ff0a7e24 */ /* 0x000fe4000f8e00ff */
[----:B------:R-:W-:Y:S02]  /*51a0*/  IMAD.U32 R11, RZ, RZ, UR4 ;  /* 0x00000004ff0b7e24 */ /* 0x000fe4000f8e00ff */
[----:B------:R-:W-:Y:S01]  /*51b0*/  @!P1 IMAD.X R6, RZ, RZ, R17, P0 ;  /* 0x000000ffff069224 */ /* 0x000fe200000e0611 */
        /* <DEDUP_REMOVED lines=8> */
.L_x_188:
[----:B------:R-:W-:Y:S01]  /*5240*/  @!P1 R2UR UR5, R8 ;  /* 0x00000000080592ca */ /* 0x000fe200000e0000 */
[----:B------:R-:W-:Y:S01]  /*5250*/  VOTEU.ALL UP0, P1 ;  /* 0x0000000000ff7886 */ /* 0x000fe20000800000 */
[----:B------:R-:W-:Y:S01]  /*5260*/  @!P1 R2UR UR4, R6 ;  /* 0x00000000060492ca */ /* 0x000fe200000e0000 */
[----:B--2---:R-:W-:Y:S01]  /*5270*/  @!P1 IMAD.MOV.U32 R0, RZ, RZ, 0x2000 ;  /* 0x00002000ff009424 */ /* 0x004fe200078e00ff */
[----:B------:R-:W-:Y:S01]  /*5280*/  UMOV UR6, 0x0 ;  /* 0x0000000000067882 */ /* 0x000fe20000000000 */
[----:B------:R-:W-:Y:S01]  /*5290*/  UMOV UR7, 0x10000000 ;  /* 0x1000000000077882 */ /* 0x000fe20000000000 */
[----:B------:R-:W-:Y:S01]  /*52a0*/  @!UP0 UIADD3 UR18, UPT, UPT, UR34, 0x80, URZ ;  /* 0x0000008022128890 */ /* 0x000fe2000fffe0ff */
[----:B------:R-:W-:Y:S01]  /*52b0*/  VIADD R14, R14, 0x1 ;  /* 0x000000010e0e7836 */ /* 0x000fe20000000000 */
[----:B------:R-:W-:Y:S01]  /*52c0*/  @!UP0 UIADD3 UR16, UPT, UPT, UR21, 0x4400, URZ ;  /* 0x0000440015108890 */ /* 0x000fe2000fffe0ff */
[----:B------:R-:W-:Y:S01]  /*52d0*/  VOTEU.ALL UP0, P1 ;  /* 0x0000000000ff7886 */ /* 0x000fe20000800000 */
[----:B------:R-:W-:Y:S01]  /*52e0*/  UMOV UR19, UR35 ;  /* 0x0000002300137c82 */ /* 0x000fe20008000000 */
[----:B------:R-:W-:Y:S02]  /*52f0*/  UMOV UR20, UR36 ;  /* 0x0000002400147c82 */ /* 0x000fe40008000000 */
        /* <DEDUP_REMOVED lines=10> */
.L_x_190:
[----:B------:R-:W-:Y:S01]  /*53a0*/  @!P1 IADD3 R6, P0, PT, R16, 0x580, RZ ;  /* 0x0000058010069810 */ /* 0x000fe20007f1e0ff */
[----:B------:R-:W-:Y:S01]  /*53b0*/  VOTEU.ALL UP0, P1 ;  /* 0x0000000000ff7886 */ /* 0x000fe20000800000 */
[----:B------:R-:W-:Y:S01]  /*53c0*/  UMOV UR6, 0x0 ;  /* 0x0000000000067882 */ /* 0x000fe20000000000 */
[----:B------:R-:W-:Y:S01]  /*53d0*/  UMOV UR7, 0x10000000 ;  /* 0x1000000000077882 */ /* 0x000fe20000000000 */
[----:B------:R-:W-:Y:S01]  /*53e0*/  @!P1 R2UR UR5, R6 ;  /* 0x00000000060592ca */ /* 0x000fe200000e0000 */
[----:B--2---:R-:W-:Y:S01]  /*53f0*/  @!P1 IMAD.X R0, RZ, RZ, R17, P0 ;  /* 0x000000ffff009224 */ /* 0x004fe200000e0611 */
[----:B------:R-:W-:Y:S01]  /*5400*/  @!UP0 UIADD3 UR10, UPT, UPT, UR34, 0xc0, URZ ;  /* 0x000000c0220a8890 */ /* 0x000fe2000fffe0ff */
[----:B------:R-:W-:Y:S01]  /*5410*/  R2UR UR18, R87 ;  /* 0x00000000571272ca */ /* 0x000fe200000e0000 */
[----:B------:R-:W-:Y:S01]  /*5420*/  @!UP0 UIADD3 UR8, UPT, UPT, UR21, 0x6400, URZ ;  /* 0x0000640015088890 */ /* 0x000fe2000fffe0ff */
[----:B------:R-:W-:Y:S01]  /*5430*/  R2UR UR16, R88 ;  /* 0x00000000581072ca */ /* 0x000fe200000e0000 */
[----:B------:R-:W-:Y:S01]  /*5440*/  @!UP0 UIADD3 UR9, UPT, UPT, UR21, 0xa8, URZ ;  /* 0x000000a815098890 */ /* 0x000fe2000fffe0ff */
[----:B------:R-:W-:Y:S01]  /*5450*/  @!P1 R2UR UR4, R0 ;  /* 0x00000000000492ca */ /* 0x000fe200000e0000 */
[----:B------:R-:W-:Y:S01]  /*5460*/  VOTEU.ALL UP0, P1 ;  /* 0x0000000000ff7886 */ /* 0x000fe20000800000 */
[----:B------:R-:W-:Y:S01]  /*5470*/  UMOV UR11, UR35 ;  /* 0x00000023000b7c82 */ /* 0x000fe20008000000 */
[----:B------:R-:W-:Y:S01]  /*5480*/  UMOV UR12, UR36 ;  /* 0x00000024000c7c82 */ /* 0x000fe20008000000 */
[C---:B------:R-:W-:Y:S01]  /*5490*/  ISETP.NE.AND P0, PT, R14.reuse, 0x2, PT ;  /* 0x000000020e00780c */ /* 0x040fe20003f05270 */
[----:B------:R-:W-:Y:S01]  /*54a0*/  UPLOP3.LUT UP3, UPT, UPT, UPT, UPT, 0x80, 0x8 ;  /* 0x000000000008789c */ /* 0x000fe20003f6f070 */
[----:B------:R-:W-:Y:S01]  /*54b0*/  IMAD.U32 R8, RZ, RZ, UR5 ;  /* 0x00000005ff087e24 */ /* 0x000fe2000f8e00ff */
[----:B------:R-:W-:Y:S01]  /*54c0*/  LOP3.LUT R15, R15, 0x1, RZ, 0x3c, !PT ;  /* 0x000000010f0f7812 */ /* 0x000fe200078e3cff */
[----:B------:R-:W-:Y:S01]  /*54d0*/  UMOV UR36, UR29 ;  /* 0x0000001d00247c82 */ /* 0x000fe20008000000 */
[----:B------:R-:W-:Y:S01]  /*54e0*/  SEL R0, RZ, 0x1, P0 ;  /* 0x00000001ff007807 */ /* 0x000fe20000000000 */
[----:B------:R-:W-:Y:S01]  /*54f0*/  UIADD3 UR20, UPT, UPT, UR13, UR18, URZ ;  /* 0x000000120d147290 */ /* 0x000fe2000fffe0ff */
[----:B------:R-:W-:Y:S01]  /*5500*/  SEL R14, R14, RZ, P0 ;  /* 0x000000ff0e0e7207 */ /* 0x000fe20000000000 */
[----:B------:R-:W-:Y:S01]  /*5510*/  UIADD3 UR16, UPT, UPT, UR14, UR16, URZ ;  /* 0x000000100e107290 */ /* 0x000fe2000fffe0ff */
[----:B------:R-:W-:Y:S01]  /*5520*/  IMAD.U32 R9, RZ, RZ, UR4 ;  /* 0x00000004ff097e24 */ /* 0x000fe2000f8e00ff */
[----:B------:R-:W-:Y:S02]  /*5530*/  @!P1 R2UR UR4, R8 ;  /* 0x00000000080492ca */ /* 0x000fe400000e0000 */
[----:B------:R-:W-:Y:S02]  /*5540*/  LOP3.LUT R13, R13, R0, RZ, 0x3c, !PT ;  /* 0x000000000d0d7212 */ /* 0x000fe400078e3cff */
[----:B------:R-:W-:Y:S11]  /*5550*/  @!P1 R2UR UR5, R9 ;  /* 0x00000000090592ca */ /* 0x000ff600000e0000 */
[----:B------:R-:W-:Y:S02]  /*5560*/  @!UPT UIADD3 URZ, UPT, UPT, URZ, URZ, URZ ;  /* 0x000000fffffff290 */ /* 0x000fe4000fffe0ff */
[----:B------:R2:W-:Y:S01]  /*5570*/  @!UP0 UTMALDG.3D [UR8], [UR4], desc[UR6] ;  /* 0x00000608040085b4 */ /* 0x0005e20008011000 */
[----:B------:R2:W-:Y:S01]  /*5580*/  @!P1 SYNCS.ARRIVE.TRANS64.RED.A0TR RZ, [UR21+0xa8], R7 ;  /* 0x0000a807ffff99a7 */ /* 0x0005e20008300415 */
[----:B------:R-:W-:Y:S01]  /*5590*/  SYNCS.ARRIVE.TRANS64.RED.A1T0 RZ, [UR37], RZ ;  /* 0x000000ffffff79a7 */ /* 0x000fe20008100425 */
[----:B------:R-:W-:Y:S05]  /*55a0*/  BRA.U UP1, `(.L_x_91) ;  /* 0xfffffff101707547 */ /* 0x000fea000b83ffff */
[----:B------:R-:W-:-:S04]  /*55b0*/  SHF.L.U32 R3, R15, 0x1f, RZ ;  /* 0x0000001f0f037819 */ /* 0x000fc800000006ff */
[----:B------:R-:W3:Y:S02]  /*55c0*/  SYNCS.PHASECHK.TRANS64.TRYWAIT P0, [UR21+0xb0], R3 ;  /* 0x0000b003ff0075a7 */ /* 0x000ee40008001115 */
[----:B---3--:R-:W-:Y:S05]  /*55d0*/  @!P0 BRA `(.L_x_92) ;  /* 0x0000005000408947 */ /* 0x008fea0003800000 */
.L_x_192:
[----:B------:R-:W4:Y:S02]  /*55e0*/  SYNCS.PHASECHK.TRANS64.TRYWAIT P0, [UR21+0xb8], R3 ;  /* 0x0000b803ff0075a7 */ /* 0x000f240008001115 */
[----:B----4-:R-:W-:Y:S05]  /*55f0*/  @!P0 BRA `(.L_x_93) ;  /* 0x0000005000508947 */ /* 0x010fea0003800000 */
.L_x_194:
[----:B------:R-:W4:Y:S02]  /*5600*/  SYNCS.PHASECHK.TRANS64.TRYWAIT P0, [UR21+0xc0], R3 ;  /* 0x0000c003ff0075a7 */ /* 0x000f240008001115 */
[----:B----4-:R-:W-:Y:S05]  /*5610*/  @!P0 BRA `(.L_x_94) ;  /* 0x0000005000608947 */ /* 0x010fea0003800000 */
.L_x_196:
[----:B---3--:R-:W-:-:S07]  /*5620*/  MOV R0, UR21 ;  /* 0x0000001500007c02 */ /* 0x008fce0008000f00 */
.L_x_95:
[----:B---3--:R-:W-:-:S04]  /*5630*/  SHF.L.U32 R3, R15, 0x1f, RZ ;  /* 0x0000001f0f037819 */ /* 0x008fc800000006ff */
[----:B------:R3:W4:Y:S03]  /*5640*/  SYNCS.PHASECHK.TRANS64.TRYWAIT P0, [R0+URZ+0xc8], R3 ;  /* 0x0000c803000075a7 */ /* 0x00072600080011ff */
[----:B----4-:R-:W-:Y:S05]  /*5650*/  @!P0 NANOSLEEP.SYNCS 0x989680 ;  /* 0x009896800000895d */ /* 0x010fea0003900000 */
[----:B------:R-:W4:Y:S02]  /*5660*/  @!P0 SYNCS.PHASECHK.TRANS64 P0, [R0+URZ+0xc8], R3 ;  /* 0x0000c803000085a7 */ /* 0x000f2400080010ff */
[----:B-12-4-:R-:W-:Y:S05]  /*5670*/  @P0 EXIT ;  /* 0x000000000000094d */ /* 0x016fea0003800000 */
[----:B------:R-:W-:Y:S05]  /*5680*/  BRA `(.L_x_95) ;  /* 0xfffffffc00e87947 */ /* 0x000fea000383ffff */
.L_x_80:
[----:B------:R-:W-:-:S06]  /*5690*/  UISETP.GE.AND UP0, UPT, UR17, 0x4, UPT ;  /* 0x000000041100788c */ /* 0x000fcc000bf06270 */
[----:B------:R-:W-:-:S13]  /*56a0*/  PLOP3.LUT P0, PT, PT, PT, UP0, 0x80, 0x8 ;  /* 0x000000000008781c */ /* 0x000fda0003f0f008 */
[----:B------:R-:W-:Y:S05]  /*56b0*/  @!P0 EXIT ;  /* 0x000000000000894d */ /* 0x000fea0003800000 */
[----:B------:R-:W1:Y:S08]  /*56c0*/  S2UR UR4, SR_CgaCtaId ;  /* 0x00000000000479c3 */ /* 0x000e700000008800 */
[----:B------:R-:W-:Y:S01]  /*56d0*/  BAR.SYNC.DEFER_BLOCKING 0x6, 0xa0 ;  /* 0x0182800000007b1d */ /* 0x000fe20000010000 */
[C---:B------:R-:W-:Y:S01]  /*56e0*/  IMAD.SHL.U32 R7, R97.reuse, 0x40, RZ ;  /* 0x0000004061077824 */ /* 0x040fe200078e00ff */
[----:B------:R-:W-:Y:S01]  /*56f0*/  SHF.R.U32.HI R5, RZ, 0x1, R97 ;  /* 0x00000001ff057819 */ /* 0x000fe20000011661 */
[C---:B------:R-:W-:Y:S01]  /*5700*/  IMAD.U32 R37, R97.reuse, 0x10000, RZ ;  /* 0x0001000061257824 */ /* 0x040fe200078e00ff */
[C---:B------:R-:W-:Y:S01]  /*5710*/  R2P PR, R97.reuse, 0x6 ;  /* 0x0000000661007804 */ /* 0x040fe20000000000 */
[----:B------:R-:W-:Y:S01]  /*5720*/  IMAD.SHL.U32 R84, R97, 0x20, RZ ;  /* 0x0000002061547824 */ /* 0x000fe200078e00ff */
[----:B------:R-:W-:-:S02]  /*5730*/  UMOV UR44, 0x400 ;  /* 0x00000400002c7882 */ /* 0x000fc40000000000 */
[----:B------:R-:W2:Y:S01]  /*5740*/  LDC.64 R80, c[0x0][0x888] ;  /* 0x00022200ff507b82 */ /* 0x000ea20000000a00 */
[C---:B------:R-:W-:Y:S01]  /*5750*/  LOP3.LUT R4, R7.reuse, 0x1c0, RZ, 0xc0, !PT ;  /* 0x000001c007047812 */ /* 0x040fe200078ec0ff */
[----:B------:R-:W-:Y:S01]  /*5760*/  IMAD.MOV.U32 R95, RZ, RZ, 0x20 ;  /* 0x00000020ff5f7424 */ /* 0x000fe200078e00ff */
[----:B------:R-:W-:Y:S01]  /*5770*/  LOP3.LUT R7, R7, 0x200, RZ, 0xc0, !PT ;  /* 0x0000020007077812 */ /* 0x000fe200078ec0ff */
[----:B------:R-:W-:Y:S01]  /*5780*/  IMAD.MOV.U32 R94, RZ, RZ, 0x1 ;  /* 0x00000001ff5e7424 */ /* 0x000fe200078e00ff */
[----:B------:R-:W-:Y:S01]  /*5790*/  LOP3.LUT R5, R4, 0x8, R5, 0xf8, !PT ;  /* 0x0000000804057812 */ /* 0x000fe200078ef805 */
[----:B------:R-:W-:Y:S01]  /*57a0*/  IMAD.SHL.U32 R4, R97, 0x8, RZ ;  /* 0x0000000861047824 */ /* 0x000fe200078e00ff */
[----:B------:R-:W-:Y:S01]  /*57b0*/  LOP3.LUT R37, R37, 0x600000, RZ, 0xc0, !PT ;  /* 0x0060000025257812 */ /* 0x000fe200078ec0ff */
[----:B------:R-:W3:Y:S01]  /*57c0*/  LDC.64 R82, c[0x0][0x890] ;  /* 0x00022400ff527b82 */ /* 0x000ee20000000a00 */
[----:B------:R-:W-:Y:S01]  /*57d0*/  LOP3.LUT R84, R7, 0xc00, R84, 0xf8, !PT ;  /* 0x00000c0007547812 */ /* 0x000fe200078ef854 */
[----:B------:R-:W-:Y:S01]  /*57e0*/  IMAD.MOV.U32 R36, RZ, RZ, RZ ;  /* 0x000000ffff247224 */ /* 0x000fe200078e00ff */
[----:B------:R-:W-:-:S02]  /*57f0*/  LOP3.LUT R5, R5, 0x38, R4, 0x78, !PT ;  /* 0x0000003805057812 */ /* 0x000fc400078e7804 */
[----:B------:R-:W-:Y:S02]  /*5800*/  CS2R R92, SRZ ;  /* 0x00000000005c7805 */ /* 0x000fe4000001ff00 */
[----:B------:R-:W-:Y:S01]  /*5810*/  SEL R96, R95, 0xffffffe0, !P2 ;  /* 0xffffffe05f607807 */ /* 0x000fe20005000000 */
[----:B------:R-:W-:Y:S01]  /*5820*/  IMAD.MOV.U32 R91, RZ, RZ, RZ ;  /* 0x000000ffff5b7224 */ /* 0x000fe200078e00ff */
[----:B------:R-:W-:Y:S01]  /*5830*/  LOP3.LUT R84, R84, R5, RZ, 0xfc, !PT ;  /* 0x0000000554547212 */ /* 0x000fe200078efcff */
[----:B-1----:R-:W-:Y:S01]  /*5840*/  ULEA UR44, UR4, UR44, 0x18 ;  /* 0x0000002c042c7291 */ /* 0x002fe2000f8ec0ff */
[----:B------:R-:W1:Y:S01]  /*5850*/  LDC.64 R78, c[0x0][0x8b0] ;  /* 0x00022c00ff4e7b82 */ /* 0x000e620000000a00 */
[----:B------:R-:W-:Y:S01]  /*5860*/  LOP3.LUT R97, R97, 0x60, RZ, 0xc0, !PT ;  /* 0x0000006061617812 */ /* 0x000fe200078ec0ff */
[----:B------:R-:W4:Y:S01]  /*5870*/  LDCU UR59, c[0x0][0x370] ;  /* 0x00006e00ff3b77ac */ /* 0x000f220008000800 */
[----:B------:R-:W-:Y:S01]  /*5880*/  SEL R95, R95, 0xffffffe0, !P1 ;  /* 0xffffffe05f5f7807 */ /* 0x000fe20004800000 */
[----:B------:R-:W-:-:S04]  /*5890*/  UIADD3 UR4, UPT, UPT, UR44, 0x400, URZ ;  /* 0x000004002c047890 */ /* 0x000fc8000fffe0ff */
[----:B------:R-:W4:Y:S01]  /*58a0*/  LDS R0, [UR44+0x190] ;  /* 0x0001902cff007984 */ /* 0x000f220008000800 */
[----:B------:R-:W1:Y:S01]  /*58b0*/  LDC.64 R76, c[0x0][0x8a8] ;  /* 0x00022a00ff4c7b82 */ /* 0x000e620000000a00 */
[----:B------:R-:W1:Y:S01]  /*58c0*/  LDCU.64 UR62, c[0x0][0x348] ;  /* 0x00006900ff3e77ac */ /* 0x000e620008000a00 */
[----:B------:R-:W-:Y:S01]  /*58d0*/  IMAD.U32 R89, RZ, RZ, UR4 ;  /* 0x00000004ff597e24 */ /* 0x000fe2000f8e00ff */
[----:B------:R-:W1:Y:S01]  /*58e0*/  LDCU UR43, c[0x0][0xb0c] ;  /* 0x00016180ff2b77ac */ /* 0x000e620008000800 */
[----:B------:R-:W1:Y:S01]  /*58f0*/  LDCU UR39, c[0x0][0xb30] ;  /* 0x00016600ff2777ac */ /* 0x000e620008000800 */
[----:B------:R-:W1:Y:S01]  /*5900*/  LDCU.64 UR56, c[0x0][0x888] ;  /* 0x00011100ff3877ac */ /* 0x000e620008000a00 */
[----:B------:R-:W1:Y:S01]  /*5910*/  LDCU.64 UR40, c[0x0][0xb28] ;  /* 0x00016500ff2877ac */ /* 0x000e620008000a00 */
[----:B------:R-:W1:Y:S01]  /*5920*/  LDCU.128 UR52, c[0x0][0xb10] ;  /* 0x00016200ff3477ac */ /* 0x000e620008000c00 */
[----:B------:R-:W1:Y:S01]  /*5930*/  LDCU UR58, c[0x0][0x374] ;  /* 0x00006e80ff3a77ac */ /* 0x000e620008000800 */
[----:B------:R-:W-:Y:S01]  /*5940*/  UMOV UR47, URZ ;  /* 0x000000ff002f7c82 */ /* 0x000fe20008000000 */
[----:B------:R-:W-:Y:S01]  /*5950*/  UMOV UR46, URZ ;  /* 0x000000ff002e7c82 */ /* 0x000fe20008000000 */
[----:B--234-:R-:W-:-:S07]  /*5960*/  IMAD.IADD R37, R0, 0x1, R37 ;  /* 0x0000000100257824 */ /* 0x01cfce00078e0225 */
.L_x_139:
[C---:B------:R-:W-:Y:S02]  /*5970*/  LEA R3, R91.reuse, UR44, 0x3 ;  /* 0x0000002c5b037c11 */ /* 0x040fe4000f8e18ff */
[----:B------:R-:W-:Y:S02]  /*5980*/  SHF.L.U32 R0, R92, 0x1f, RZ ;  /* 0x0000001f5c007819 */ /* 0x000fe400000006ff */
[----:B------:R-:W-:Y:S02]  /*5990*/  LEA R5, R91, UR44, 0x4 ;  /* 0x0000002c5b057c11 */ /* 0x000fe4000f8e20ff */
[----:B------:R-:W2:Y:S02]  /*59a0*/  SYNCS.PHASECHK.TRANS64.TRYWAIT P0, [R3+URZ+0xe0], R0 ;  /* 0x0000e000030075a7 */ /* 0x000ea400080011ff */
[----:B-12---:R-:W-:Y:S05]  /*59b0*/  @!P0 BRA `(.L_x_96) ;  /* 0x0000004c00908947 */ /* 0x006fea0003800000 */
.L_x_197:
[----:B------:R-:W3:Y:S01]  /*59c0*/  LDS.128 R4, [R5+0x170] ;  /* 0x0001700005047984 */ /* 0x000ee20000000c00 */
[----:B------:R-:W-:Y:S01]  /*59d0*/  UISETP.GE.AND UP0, UPT, UR42, 0x1, UPT ;  /* 0x000000012a00788c */ /* 0x000fe2000bf06270 */
[----:B------:R-:W-:Y:S01]  /*59e0*/  @!PT LDS RZ, [RZ] ;  /* 0x00000000fffff984 */ /* 0x000fe20000000800 */
[----:B------:R-:W-:Y:S01]  /*59f0*/  @!PT LDS RZ, [RZ] ;  /* 0x00000000fffff984 */ /* 0x000fe20000000800 */
[----:B------:R-:W-:Y:S01]  /*5a00*/  @!PT LDS RZ, [RZ] ;  /* 0x00000000fffff984 */ /* 0x000fe20000000800 */
[----:B------:R-:W-:Y:S01]  /*5a10*/  @!PT LDS RZ, [RZ] ;  /* 0x00000000fffff984 */ /* 0x000fe20000000800 */
[----:B------:R4:W-:Y:S06]  /*5a20*/  MEMBAR.ALL.CTA ;  /* 0x0000000000007992 */ /* 0x0009ec0000008000 */
[----:B----4-:R-:W4:Y:S01]  /*5a30*/  FENCE.VIEW.ASYNC.S ;  /* 0x00000000000073c6 */ /* 0x010f220000000000 */
[----:B---3--:R-:W-:Y:S11]  /*5a40*/  LOP3.LUT P0, RZ, R6, 0x1, RZ, 0xc0, !PT ;  /* 0x0000000106ff7812 */ /* 0x008ff6000780c0ff */
[----:B------:R-:W-:Y:S02]  /*5a50*/  @!UPT UIADD3 URZ, UPT, UPT, URZ, URZ, URZ ;  /* 0x000000fffffff290 */ /* 0x000fe4000fffe0ff */
[----:B----4-:R-:W-:Y:S01]  /*5a60*/  VOTEU.ANY UP1, P0 ;  /* 0x0000000000ff7886 */ /* 0x010fe20000020100 */
[----:B------:R-:W-:Y:S01]  /*5a70*/  PLOP3.LUT P0, PT, PT, PT, UP1, 0x80, 0x8 ;  /* 0x000000000008781c */ /* 0x000fe20003f0f018 */
[----:B------:R-:W-:Y:S11]  /*5a80*/  UP2UR UR61, UPR, URZ, 0x2 ;  /* 0x00000002ff3d7883 */ /* 0x000ff60008000000 */
[----:B------:R-:W-:Y:S01]  /*5a90*/  @!UPT UIADD3 URZ, UPT, UPT, URZ, URZ, URZ ;  /* 0x000000fffffff290 */ /* 0x000fe2000fffe0ff */
[----:B--2---:R-:W-:Y:S02]  /*5aa0*/  @P0 SHF.R.U32.HI R0, RZ, 0x10, R5 ;  /* 0x00000010ff000819 */ /* 0x004fe40000011605 */
        /* <DEDUP_REMOVED lines=12> */
[----:B------:R-:W3:Y:S01]  /*5b70*/  LDCU UR12, c[0x0][0xb20] ;  /* 0x00016400ff0c77ac */ /* 0x000ee20008000800 */
[----:B-1----:R-:W-:Y:S02]  /*5b80*/  UIMAD.WIDE.U32 UR4, UR58, UR55, URZ ;  /* 0x000000373a0472a5 */ /* 0x002fe4000f8e00ff */
[----:B------:R-:W-:Y:S02]  /*5b90*/  UIMAD.WIDE.U32 UR6, UR59, UR52, URZ ;  /* 0x000000343b0672a5 */ /* 0x000fe4000f8e00ff */
[----:B------:R-:W-:Y:S02]  /*5ba0*/  UISETP.NE.AND UP0, UPT, UR54, 0x1, UPT ;  /* 0x000000013600788c */ /* 0x000fe4000bf05270 */
[----:B------:R-:W-:Y:S02]  /*5bb0*/  UIMAD.WIDE.U32 UR8, UR37, UR55, URZ ;  /* 0x00000037250872a5 */ /* 0x000fe4000f8e00ff */
[----:B------:R-:W-:Y:S02]  /*5bc0*/  UIMAD.WIDE.U32 UR10, UR38, UR52, URZ ;  /* 0x00000034260a72a5 */ /* 0x000fe4000f8e00ff */
[----:B------:R-:W-:Y:S02]  /*5bd0*/  UISETP.NE.AND UP1, UPT, UR43, 0x1, UPT ;  /* 0x000000012b00788c */ /* 0x000fe4000bf25270 */
[----:B------:R-:W-:Y:S01]  /*5be0*/  UISETP.NE.AND UP2, UPT, UR42, 0x1, UPT ;  /* 0x000000012a00788c */ /* 0x000fe2000bf45270 */
[----:B------:R-:W-:Y:S02]  /*5bf0*/  UMOV UR4, UR5 ;  /* 0x0000000500047c82 */ /* 0x000fe40008000000 */
[----:B---3--:R-:W-:Y:S03]  /*5c00*/  USHF.R.U32.HI UR5, URZ, UR12, UR4 ;  /* 0x0000000cff057299 */ /* 0x008fe60008011604 */
[----:B------:R-:W-:Y:S02]  /*5c10*/  UMOV UR4, UR7 ;  /* 0x0000000700047c82 */ /* 0x000fe40008000000 */
[----:B------:R-:W-:Y:S02]  /*5c20*/  USHF.R.U32.HI UR7, URZ, UR53, UR4 ;  /* 0x00000035ff077299 */ /* 0x000fe40008011604 */
[----:B------:R-:W-:Y:S02]  /*5c30*/  USEL UR4, UR58, UR5, !UP0 ;  /* 0x000000053a047287 */ /* 0x000fe4000c000000 */
[----:B------:R-:W-:Y:S01]  /*5c40*/  USEL UR7, UR59, UR7, !UP1 ;  /* 0x000000073b077287 */ /* 0x000fe2000c800000 */
[----:B------:R-:W-:Y:S01]  /*5c50*/  UMOV UR5, UR9 ;  /* 0x0000000900057c82 */ /* 0x000fe20008000000 */
[----:B------:R-:W-:Y:S02]  /*5c60*/  UIMAD.WIDE.U32 UR8, UR4, UR40, URZ ;  /* 0x00000028040872a5 */ /* 0x000fe4000f8e00ff */
[----:B------:R-:W-:Y:S03]  /*5c70*/  USHF.R.U32.HI UR6, URZ, UR12, UR5 ;  /* 0x0000000cff067299 */ /* 0x000fe60008011605 */
[----:B------:R-:W-:Y:S01]  /*5c80*/  UMOV UR5, UR11 ;  /* 0x0000000b00057c82 */ /* 0x000fe20008000000 */
[----:B------:R-:W-:Y:S02]  /*5c90*/  UIMAD.WIDE.U32 UR10, UR7, UR40, URZ ;  /* 0x00000028070a72a5 */ /* 0x000fe4000f8e00ff */
[----:B------:R-:W-:Y:S02]  /*5ca0*/  USHF.R.U32.HI UR12, URZ, UR53, UR5 ;  /* 0x00000035ff0c7299 */ /* 0x000fe40008011605 */
[----:B------:R-:W-:Y:S01]  /*5cb0*/  USEL UR6, UR37, UR6, !UP0 ;  /* 0x0000000625067287 */ /* 0x000fe2000c000000 */
[----:B------:R-:W-:Y:S02]  /*5cc0*/  UMOV UR5, UR9 ;  /* 0x0000000900057c82 */ /* 0x000fe40008000000 */
[----:B------:R-:W-:Y:S01]  /*5cd0*/  UMOV UR10, UR11 ;  /* 0x0000000b000a7c82 */ /* 0x000fe20008000000 */
[----:B------:R-:W-:Y:S02]  /*5ce0*/  @UP2 USHF.R.U32.HI UR4, URZ, UR41, UR5 ;  /* 0x00000029ff042299 */ /* 0x000fe40008011605 */
[----:B------:R-:W-:Y:S02]  /*5cf0*/  @UP2 USHF.R.U32.HI UR7, URZ, UR41, UR10 ;  /* 0x00000029ff072299 */ /* 0x000fe4000801160a */
[----:B------:R-:W-:Y:S02]  /*5d00*/  UIMAD UR4, UR42, UR4, URZ ;  /* 0x000000042a0472a4 */ /* 0x000fe4000f8e02ff */
        /* <DEDUP_REMOVED lines=8> */
[----:B------:R-:W-:Y:S02]  /*5d90*/  USEL UR11, UR6, UR4, !UP2 ;  /* 0x00000004060b7287 */ /* 0x000fe4000d000000 */
[----:B------:R-:W-:Y:S02]  /*5da0*/  UIADD3 UR8, UPT, UPT, -UR5, URZ, URZ ;  /* 0x000000ff05087290 */ /* 0x000fe4000fffe1ff */
[----:B------:R-:W-:Y:S01]  /*5db0*/  UIADD3 UR10, UPT, UPT, -UR11, URZ, URZ ;  /* 0x000000ff0b0a7290 */ /* 0x000fe2000fffe1ff */
[----:B------:R-:W-:Y:S01]  /*5dc0*/  @!UP0 UMOV UR4, UR9 ;  /* 0x0000000900048c82 */ /* 0x000fe20008000000 */
[----:B------:R-:W-:Y:S02]  /*5dd0*/  UIADD3 UR9, UPT, UPT, -UR6, URZ, URZ ;  /* 0x000000ff06097290 */ /* 0x000fe4000fffe1ff */
[----:B------:R-:W-:Y:S02]  /*5de0*/  @!UP0 USHF.R.U32.HI UR4, URZ, UR41, UR4 ;  /* 0x00000029ff048299 */ /* 0x000fe40008011604 */
[----:B------:R-:W-:Y:S02]  /*5df0*/  UIMAD UR10, UR42, UR10, UR6 ;  /* 0x0000000a2a0a72a4 */ /* 0x000fe4000f8e0206 */
[----:B------:R-:W-:Y:S04]  /*5e00*/  @!UP0 USEL UR4, UR5, UR4, !UP2 ;  /* 0x0000000405048287 */ /* 0x000fe8000d000000 */
[----:B------:R-:W-:Y:S02]  /*5e10*/  @!UP0 UIMAD UR10, UR7, UR10, UR4 ;  /* 0x0000000a070a82a4 */ /* 0x000fe4000f8e0204 */
[----:B------:R-:W-:Y:S02]  /*5e20*/  @!UP0 UIADD3 UR11, UPT, UPT, UR11, -UR4, URZ ;  /* 0x800000040b0b8290 */ /* 0x000fe4000fffe0ff */
[----:B------:R-:W-:Y:S02]  /*5e30*/  UIMAD UR7, UR43, UR8, UR38 ;  /* 0x000000082b0772a4 */ /* 0x000fe4000f8e0226 */
[----:B------:R-:W-:Y:S02]  /*5e40*/  @!UP0 UIMAD UR6, UR11, UR42, UR5 ;  /* 0x0000002a0b0682a4 */ /* 0x000fe4000f8e0205 */
[----:B------:R-:W-:Y:S01]  /*5e50*/  UIMAD UR4, UR54, UR9, UR37 ;  /* 0x00000009360472a4 */ /* 0x000fe2000f8e0225 */
[----:B------:R-:W-:Y:S02]  /*5e60*/  @!UP0 UMOV UR5, UR10 ;  /* 0x0000000a00058c82 */ /* 0x000fe40008000000 */
[----:B------:R-:W-:Y:S02]  /*5e70*/  UIMAD UR38, UR5, UR43, UR7 ;  /* 0x0000002b052672a4 */ /* 0x000fe4000f8e0207 */
[----:B------:R-:W-:Y:S11]  /*5e80*/  UIMAD UR37, UR6, UR54, UR4 ;  /* 0x00000036062572a4 */ /* 0x000ff6000f8e0204 */
[----:B------:R-:W-:Y:S01]  /*5e90*/  @!UPT UIADD3 URZ, UPT, UPT, URZ, URZ, URZ ;  /* 0x000000fffffff290 */ /* 0x000fe2000fffe0ff */
.L_x_97:
[----:B-1----:R-:W-:Y:S01]  /*5ea0*/  UISETP.NE.AND UP0, UPT, UR39, 0x1, UPT ;  /* 0x000000012700788c */ /* 0x002fe2000bf05270 */
[----:B------:R-:W-:Y:S01]  /*5eb0*/  LOP3.LUT P0, RZ, R89, 0x3f0, RZ, 0xc0, !PT ;  /* 0x000003f059ff7812 */ /* 0x000fe2000780c0ff */
[----:B------:R-:W-:Y:S01]  /*5ec0*/  USHF.L.U32 UR50, UR16, 0x6, URZ ;  /* 0x0000000610327899 */ /* 0x000fe200080006ff */
[----:B------:R-:W-:Y:S01]  /*5ed0*/  BSSY.RECONVERGENT B6, `(.L_x_98) ;  /* 0x0000034000067945 */ /* 0x000fe20003800200 */
[----:B------:R-:W-:Y:S01]  /*5ee0*/  USHF.L.U32 UR49, UR20, 0x8, URZ ;  /* 0x0000000814317899 */ /* 0x000fe200080006ff */
[----:B------:R-:W-:Y:S06]  /*5ef0*/  IADD3 R91, PT, PT, R91, 0x1, RZ ;  /* 0x000000015b5b7810 */ /* 0x000fec0007ffe0ff */
[----:B------:R-:W1:Y:S01]  /*5f00*/  @!UP0 LDCU.128 UR12, c[0x0][0xb10] ;  /* 0x00016200ff0c87ac */ /* 0x000e620008000c00 */
[----:B------:R-:W3:Y:S01]  /*5f10*/  @!UP0 LDCU UR5, c[0x0][0xb0c] ;  /* 0x00016180ff0587ac */ /* 0x000ee20008000800 */
[----:B------:R-:W4:Y:S01]  /*5f20*/  @!UP0 LDCU UR10, c[0x0][0xb20] ;  /* 0x00016400ff0a87ac */ /* 0x000f220008000800 */
[----:B-1----:R-:W-:Y:S02]  /*5f30*/  UIMAD.WIDE.U32 UR8, UR38, UR12, URZ ;  /* 0x0000000c260872a5 */ /* 0x002fe4000f8e00ff */
[----:B------:R-:W-:Y:S02]  /*5f40*/  UIMAD.WIDE.U32 UR6, UR37, UR15, URZ ;  /* 0x0000000f250672a5 */ /* 0x000fe4000f8e00ff */
[----:B------:R-:W-:Y:S03]  /*5f50*/  @!UP0 UISETP.NE.AND UP1, UPT, UR14, 0x1, UPT ;  /* 0x000000010e00888c */ /* 0x000fe6000bf25270 */
[----:B------:R-:W-:Y:S01]  /*5f60*/  @!UP0 UMOV UR4, UR9 ;  /* 0x0000000900048c82 */ /* 0x000fe20008000000 */
[----:B---3--:R-:W-:Y:S02]  /*5f70*/  @!UP0 UISETP.NE.AND UP2, UPT, UR5, 0x1, UPT ;  /* 0x000000010500888c */ /* 0x008fe4000bf45270 */
[----:B------:R-:W-:Y:S01]  /*5f80*/  @!UP0 USHF.R.U32.HI UR4, URZ, UR13, UR4 ;  /* 0x0000000dff048299 */ /* 0x000fe20008011604 */
[----:B------:R-:W-:Y:S02]  /*5f90*/  @!UP0 UMOV UR6, UR7 ;  /* 0x0000000700068c82 */ /* 0x000fe40008000000 */
[----:B----4-:R-:W-:Y:S02]  /*5fa0*/  @!UP0 USHF.R.U32.HI UR6, URZ, UR10, UR6 ;  /* 0x0000000aff068299 */ /* 0x010fe40008011606 */
[----:B------:R-:W-:Y:S02]  /*5fb0*/  @!UP0 USEL UR7, UR38, UR4, !UP2 ;  /* 0x0000000426078287 */ /* 0x000fe4000d000000 */
[----:B------:R-:W-:Y:S04]  /*5fc0*/  @!UP0 USEL UR6, UR37, UR6, !UP1 ;  /* 0x0000000625068287 */ /* 0x000fe8000c800000 */
[----:B------:R-:W-:Y:S02]  /*5fd0*/  @!UP0 UIADD3 UR4, UPT, UPT, -UR7, UR6, URZ ;  /* 0x0000000607048290 */ /* 0x000fe4000fffe1ff */
[----:B------:R-:W-:Y:S02]  /*5fe0*/  @!UP0 UIADD3 UR6, UPT, UPT, UR7, -UR6, URZ ;  /* 0x8000000607068290 */ /* 0x000fe4000fffe0ff */
[----:B------:R-:W-:Y:S02]  /*5ff0*/  @!UP0 UIMAD UR38, UR4, UR5, UR38 ;  /* 0x00000005042682a4 */ /* 0x000fe4000f8e0226 */
[----:B------:R-:W-:Y:S01]  /*6000*/  @!UP0 UIMAD UR37, UR6, UR14, UR37 ;  /* 0x0000000e062582a4 */ /* 0x000fe2000f8e0225 */
[----:B------:R-:W-:Y:S11]  /*6010*/  @!P0 BRA `(.L_x_99) ;  /* 0x00000000007c8947 */ /* 0x000ff60003800000 */
[----:B------:R-:W1:Y:S01]  /*6020*/  LDCU.64 UR8, c[0x4][0x80] ;  /* 0x01001000ff0877ac */ /* 0x000e620008000a00 */
[----:B------:R-:W-:Y:S01]  /*6030*/  MOV R2, 0x0 ;  /* 0x0000000000027802 */ /* 0x000fe20000000f00 */
[----:B------:R-:W-:Y:S02]  /*6040*/  HFMA2 R12, -RZ, RZ, 0, 5.9604644775390625e-08 ;  /* 0x00000001ff0c7431 */ /* 0x000fe400000001ff */
[----:B------:R-:W-:Y:S01]  /*6050*/  IMAD.MOV.U32 R8, RZ, RZ, 0x70 ;  /* 0x00000070ff087424 */ /* 0x000fe200078e00ff */
[----:B------:R3:W4:Y:S01]  /*6060*/  LDC.64 R14, c[0x4][R2] ;  /* 0x01000000020e7b82 */ /* 0x0007220000000a00 */
[----:B------:R-:W2:Y:S01]  /*6070*/  LDCU.64 UR6, c[0x4][0x88] ;  /* 0x01001100ff0677ac */ /* 0x000ea20008000a00 */
[----:B------:R-:W-:Y:S01]  /*6080*/  IMAD.MOV.U32 R13, RZ, RZ, RZ ;  /* 0x000000ffff0d7224 */ /* 0x000fe200078e00ff */
[----:B------:R-:W2:Y:S01]  /*6090*/  LDCU.64 UR4, c[0x4][0x8] ;  /* 0x01000100ff0477ac */ /* 0x000ea20008000a00 */
[----:B-1----:R-:W-:Y:S01]  /*60a0*/  MOV R5, UR9 ;  /* 0x0000000900057c02 */ /* 0x002fe20008000f00 */
[----:B------:R-:W-:Y:S01]  /*60b0*/  IMAD.U32 R4, RZ, RZ, UR8 ;  /* 0x00000008ff047e24 */ /* 0x000fe2000f8e00ff */
[----:B--2---:R-:W-:Y:S01]  /*60c0*/  MOV R7, UR7 ;  /* 0x0000000700077c02 */ /* 0x004fe20008000f00 */
[----:B------:R-:W-:Y:S01]  /*60d0*/  IMAD.U32 R6, RZ, RZ, UR6 ;  /* 0x00000006ff067e24 */ /* 0x000fe2000f8e00ff */
[----:B------:R-:W-:Y:S01]  /*60e0*/  MOV R11, UR5 ;  /* 0x00000005000b7c02 */ /* 0x000fe20008000f00 */
[----:B------:R-:W-:Y:S02]  /*60f0*/  IMAD.U32 R10, RZ, RZ, UR4 ;  /* 0x00000004ff0a7e24 */ /* 0x000fe4000f8e00ff */
[----:B------:R-:W-:Y:S07]  /*6100*/  LEPC R20, `(.L_x_100) ;  /* 0x000000001014794e */ /* 0x000fee0000000000 */
[----:B---345:R-:W-:Y:S05]  /*6110*/  CALL.ABS.NOINC R14 ;  /* 0x000000000e007343 */ /* 0x038fea0003c00000 */
.L_x_100:
[----:B------:R-:W1:Y:S01]  /*6120*/  LDCU.64 UR8, c[0x4][0x80] ;  /* 0x01001000ff0877ac */ /* 0x000e620008000a00 */
[----:B------:R-:W2:Y:S01]  /*6130*/  LDC.64 R2, c[0x4][R2] ;  /* 0x0100000002027b82 */ /* 0x000ea20000000a00 */
[----:B------:R-:W-:Y:S02]  /*6140*/  HFMA2 R12, -RZ, RZ, 0, 5.9604644775390625e-08 ;  /* 0x00000001ff0c7431 */ /* 0x000fe400000001ff */
[----:B------:R-:W-:Y:S02]  /*6150*/  IMAD.MOV.U32 R8, RZ, RZ, 0x70 ;  /* 0x00000070ff087424 */ /* 0x000fe400078e00ff */
[----:B------:R-:W-:Y:S01]  /*6160*/  IMAD.MOV.U32 R13, RZ, RZ, RZ ;  /* 0x000000ffff0d7224 */ /* 0x000fe200078e00ff */
[----:B------:R-:W3:Y:S01]  /*6170*/  LDCU.64 UR6, c[0x4][0x88] ;  /* 0x01001100ff0677ac */ /* 0x000ee20008000a00 */
[----:B------:R-:W4:Y:S01]  /*6180*/  LDCU.64 UR4, c[0x4][0x8] ;  /* 0x01000100ff0477ac */ /* 0x000f220008000a00 */
[----:B-1----:R-:W-:Y:S02]  /*6190*/  MOV R4, UR8 ;  /* 0x0000000800047c02 */ /* 0x002fe40008000f00 */
[----:B------:R-:W-:Y:S02]  /*61a0*/  MOV R5, UR9 ;  /* 0x0000000900057c02 */ /* 0x000fe40008000f00 */
[----:B---3--:R-:W-:Y:S01]  /*61b0*/  MOV R7, UR7 ;  /* 0x0000000700077c02 */ /* 0x008fe20008000f00 */
[----:B------:R-:W-:Y:S01]  /*61c0*/  IMAD.U32 R6, RZ, RZ, UR6 ;  /* 0x00000006ff067e24 */ /* 0x000fe2000f8e00ff */
[----:B----4-:R-:W-:Y:S01]  /*61d0*/  MOV R11, UR5 ;  /* 0x00000005000b7c02 */ /* 0x010fe20008000f00 */
[----:B------:R-:W-:Y:S02]  /*61e0*/  IMAD.U32 R10, RZ, RZ, UR4 ;  /* 0x00000004ff0a7e24 */ /* 0x000fe4000f8e00ff */
[----:B------:R-:W-:Y:S07]  /*61f0*/  LEPC R20, `(.L_x_99) ;  /* 0x000000001014794e */ /* 0x000fee0000000000 */
[----:B--2---:R-:W-:Y:S05]  /*6200*/  CALL.ABS.NOINC R2 ;  /* 0x0000000002007343 */ /* 0x004fea0003c00000 */
.L_x_99:
[----:B------:R-:W-:Y:S05]  /*6210*/  BSYNC.RECONVERGENT B6 ;  /* 0x0000000000067941 */ /* 0x000fea0003800200 */
.L_x_98:
[----:B------:R-:W-:Y:S02]  /*6220*/  ISETP.NE.U32.AND P0, PT, RZ, UR56, PT ;  /* 0x00000038ff007c0c */ /* 0x000fe4000bf05070 */
[C---:B------:R-:W-:Y:S02]  /*6230*/  ISETP.NE.U32.AND P1, PT, R82.reuse, RZ, PT ;  /* 0x000000ff5200720c */ /* 0x040fe40003f25070 */
[----:B------:R-:W-:Y:S02]  /*6240*/  ISETP.NE.U32.AND P4, PT, R82, RZ, PT ;  /* 0x000000ff5200720c */ /* 0x000fe40003f85070 */
[----:B------:R-:W-:Y:S02]  /*6250*/  ISETP.NE.AND.EX P0, PT, RZ, UR57, PT, P0 ;  /* 0x00000039ff007c0c */ /* 0x000fe4000bf05300 */
[C---:B------:R-:W-:Y:S02]  /*6260*/  ISETP.NE.AND.EX P1, PT, R83.reuse, RZ, PT, P1 ;  /* 0x000000ff5300720c */ /* 0x040fe40003f25310 */
[----:B------:R-:W-:Y:S02]  /*6270*/  ISETP.NE.AND.EX P4, PT, R83, RZ, P0, P4 ;  /* 0x000000ff5300720c */ /* 0x000fe40000785340 */
[----:B------:R-:W-:Y:S02]  /*6280*/  ISETP.NE.U32.AND P5, PT, R78, RZ, PT ;  /* 0x000000ff4e00720c */ /* 0x000fe40003fa5070 */
[----:B------:R-:W-:Y:S02]  /*6290*/  ISETP.NE.U32.AND P3, PT, RZ, UR56, PT ;  /* 0x00000038ff007c0c */ /* 0x000fe4000bf65070 */
[----:B------:R-:W-:Y:S02]  /*62a0*/  PLOP3.LUT P2, PT, PT, PT, PT, 0x8, 0x80 ;  /* 0x000000000080781c */ /* 0x000fe40003f4e170 */
[----:B------:R-:W-:Y:S02]  /*62b0*/  ISETP.NE.AND.EX P5, PT, R79, RZ, PT, P5 ;  /* 0x000000ff4f00720c */ /* 0x000fe40003fa5350 */
[----:B------:R-:W-:Y:S03]  /*62c0*/  ISETP.NE.AND.EX P3, PT, RZ, UR57, PT, P3 ;  /* 0x00000039ff007c0c */ /* 0x000fe6000bf65330 */
[----:B------:R-:W-:Y:S01]  /*62d0*/  @!P4 PLOP3.LUT P2, PT, P1, PT, PT, 0x80, 0x8 ;  /* 0x000000000008c81c */ /* 0x000fe20000f4f070 */
[----:B------:R-:W-:Y:S01]  /*62e0*/  @!UPT UIADD3 URZ, UPT, UPT, URZ, URZ, URZ ;  /* 0x000000fffffff290 */ /* 0x000fe2000fffe0ff */
[----:B------:R-:W-:Y:S11]  /*62f0*/  @!P1 BRA `(.L_x_101) ;  /* 0x0000000000309947 */ /* 0x000ff60003800000 */
[----:B------:R-:W-:Y:S01]  /*6300*/  ISETP.NE.U32.AND P0, PT, R80, RZ, PT ;  /* 0x000000ff5000720c */ /* 0x000fe20003f05070 */
[----:B------:R-:W1:Y:S01]  /*6310*/  LDCU.64 UR4, c[0x0][0x358] ;  /* 0x00006b00ff0477ac */ /* 0x000e620008000a00 */
[----:B------:R-:W-:Y:S02]  /*6320*/  IMAD.MOV.U32 R85, RZ, RZ, 0x1 ;  /* 0x00000001ff557424 */ /* 0x000fe400078e00ff */
[----:B------:R-:W-:Y:S11]  /*6330*/  ISETP.NE.AND.EX P0, PT, R81, RZ, PT, P0 ;  /* 0x000000ff5100720c */ /* 0x000ff60003f05300 */
[----:B------:R-:W-:Y:S02]  /*6340*/  @!UPT UIADD3 URZ, UPT, UPT, URZ, URZ, URZ ;  /* 0x000000fffffff290 */ /* 0x000fe4000fffe0ff */
[----:B------:R-:W3:Y:S01]  /*6350*/  @P0 LDC.64 R2, c[0x0][0x888] ;  /* 0x00022200ff020b82 */ /* 0x000ee20000000a00 */
[----:B--2---:R-:W-:Y:S04]  /*6360*/  @P0 IMAD R0, R82, UR36, RZ ;  /* 0x0000002452000c24 */ /* 0x004fe8000f8e02ff */
[----:B---3--:R-:W-:Y:S04]  /*6370*/  @P0 IMAD.WIDE R2, R0, 0x4, R2 ;  /* 0x0000000400020825 */ /* 0x008fe800078e0202 */
[----:B------:R-:W-:Y:S01]  /*6380*/  HFMA2 R0, -RZ, RZ, 0, 5.9604644775390625e-08 ;  /* 0x00000001ff007431 */ /* 0x000fe200000001ff */
[----:B-1---5:R1:W5:Y:S04]  /*6390*/  @P0 LDG.E R41, desc[UR4][R2.64] ;  /* 0x0000000402290981 */ /* 0x022368000c1e1900 */
[----:B------:R-:W-:Y:S01]  /*63a0*/  @!P0 PRMT R85, R0, 0x7610, R85 ;  /* 0x0000761000558816 */ /* 0x000fe20000000055 */
[----:B-1----:R-:W3:Y:S06]  /*63b0*/  @!P0 LDC R41, c[0x0][0x880] ;  /* 0x00022000ff298b82 */ /* 0x002eec0000000800 */
.L_x_101:
[----:B------:R-:W-:Y:S05]  /*63c0*/  @!P5 BRA `(.L_x_102) ;  /* 0x000000000024d947 */ /* 0x000fea0003800000 */
[----:B------:R-:W-:Y:S01]  /*63d0*/  ISETP.NE.U32.AND P0, PT, R76, RZ, PT ;  /* 0x000000ff4c00720c */ /* 0x000fe20003f05070 */
[----:B------:R-:W1:Y:S03]  /*63e0*/  LDCU.64 UR4, c[0x0][0x358] ;  /* 0x00006b00ff0477ac */ /* 0x000e660008000a00 */
[----:B------:R-:W-:Y:S11]  /*63f0*/  ISETP.NE.AND.EX P0, PT, R77, RZ, PT, P0 ;  /* 0x000000ff4d00720c */ /* 0x000ff60003f05300 */
[----:B------:R-:W-:Y:S02]  /*6400*/  @!UPT UIADD3 URZ, UPT, UPT, URZ, URZ, URZ ;  /* 0x000000fffffff290 */ /* 0x000fe4000fffe0ff */
[----:B------:R-:W4:Y:S01]  /*6410*/  @P0 LDC.64 R2, c[0x0][0x8a8] ;  /* 0x00022a00ff020b82 */ /* 0x000f220000000a00 */
[----:B--2---:R-:W-:Y:S04]  /*6420*/  @P0 IMAD R0, R78, UR36, RZ ;  /* 0x000000244e000c24 */ /* 0x004fe8000f8e02ff */
[----:B----4-:R-:W-:Y:S05]  /*6430*/  @P0 IMAD.WIDE R2, R0, 0x4, R2 ;  /* 0x0000000400020825 */ /* 0x010fea00078e0202 */
[----:B-1---5:R1:W5:Y:S02]  /*6440*/  @P0 LDG.E R38, desc[UR4][R2.64] ;  /* 0x0000000402260981 */ /* 0x022364000c1e1900 */
[----:B-1----:R-:W4:Y:S02]  /*6450*/  @!P0 LDC R38, c[0x0][0x8a0] ;  /* 0x00022800ff268b82 */ /* 0x002f240000000800 */
.L_x_102:
[----:B---3-5:R-:W-:Y:S01]  /*6460*/  FSETP.NEU.AND P0, PT, R41, RZ, PT ;  /* 0x000000ff2900720b */ /* 0x028fe20003f0d000 */
[----:B------:R-:W-:Y:S01]  /*6470*/  IMAD.SHL.U32 R47, R84, 0x2, RZ ;  /* 0x00000002542f7824 */ /* 0x000fe200078e00ff */
[----:B------:R-:W-:Y:S01]  /*6480*/  SEL R4, RZ, 0xffffffff, P3 ;  /* 0xffffffffff047807 */ /* 0x000fe20001800000 */
[----:B------:R-:W-:Y:S01]  /*6490*/  BSSY B1, `(.L_x_103) ;  /* 0x0000043000017945 */ /* 0x000fe20003800000 */
[----:B------:R-:W-:Y:S01]  /*64a0*/  @!P4 LOP3.LUT P3, RZ, R85, 0xff, RZ, 0xc0, !PT ;  /* 0x000000ff55ffc812 */ /* 0x000fe2000786c0ff */
[----:B------:R-:W-:Y:S01]  /*64b0*/  VIADD R100, R47, UR44 ;  /* 0x0000002c2f647c36 */ /* 0x000fe20008000000 */
[----:B------:R-:W-:Y:S01]  /*64c0*/  @!P4 SEL R3, RZ, 0xffffffff, P0 ;  /* 0xffffffffff03c807 */ /* 0x000fe20000000000 */
[----:B------:R-:W-:Y:S01]  /*64d0*/  IMAD.MOV.U32 R60, RZ, RZ, 0x1 ;  /* 0x00000001ff3c7424 */ /* 0x000fe200078e00ff */
[----:B------:R-:W-:Y:S01]  /*64e0*/  LOP3.LUT R94, R94, 0x1, RZ, 0x3c, !PT ;  /* 0x000000015e5e7812 */ /* 0x000fe200078e3cff */
[----:B------:R-:W-:Y:S01]  /*64f0*/  IMAD.MOV.U32 R46, RZ, RZ, RZ ;  /* 0x000000ffff2e7224 */ /* 0x000fe200078e00ff */
[----:B------:R-:W-:Y:S02]  /*6500*/  @P2 SEL R3, R4, R3, !P3 ;  /* 0x0000000304032207 */ /* 0x000fe40005800000 */
[----:B------:R-:W-:Y:S02]  /*6510*/  CS2R R74, SRZ ;  /* 0x00000000004a7805 */ /* 0x000fe4000001ff00 */
[C---:B------:R-:W-:Y:S02]  /*6520*/  LEA R101, R36.reuse, UR44, 0x3 ;  /* 0x0000002c24657c11 */ /* 0x040fe4000f8e18ff */
[----:B------:R-:W-:Y:S02]  /*6530*/  CS2R R72, SRZ ;  /* 0x0000000000487805 */ /* 0x000fe4000001ff00 */
[----:B------:R-:W-:Y:S02]  /*6540*/  @!P4 LOP3.LUT R3, R3, 0x1, RZ, 0xc0, !PT ;  /* 0x000000010303c812 */ /* 0x000fe400078ec0ff */
[----:B------:R-:W-:Y:S02]  /*6550*/  CS2R R66, SRZ ;  /* 0x0000000000427805 */ /* 0x000fe4000001ff00 */
[----:B------:R-:W-:Y:S02]  /*6560*/  SHF.L.U32 R2, R93, 0x1f, RZ ;  /* 0x0000001f5d027819 */ /* 0x000fe400000006ff */
[----:B------:R-:W-:Y:S02]  /*6570*/  CS2R R64, SRZ ;  /* 0x0000000000407805 */ /* 0x000fe4000001ff00 */
[----:B------:R-:W-:Y:S02]  /*6580*/  ISETP.NE.U32.OR P6, PT, R3, 0x1, P4 ;  /* 0x000000010300780c */ /* 0x000fe400027c5470 */
[----:B------:R-:W-:Y:S02]  /*6590*/  CS2R R58, SRZ ;  /* 0x00000000003a7805 */ /* 0x000fe4000001ff00 */
[----:B------:R-:W-:Y:S02]  /*65a0*/  LEA.HI R39, R36, R36, RZ, 0x1 ;  /* 0x0000002424277211 */ /* 0x000fe400078f08ff */
[----:B------:R-:W-:Y:S02]  /*65b0*/  CS2R R56, SRZ ;  /* 0x0000000000387805 */ /* 0x000fe4000001ff00 */
[----:B------:R-:W-:Y:S02]  /*65c0*/  LOP3.LUT P4, R90, R85, 0xff, RZ, 0xc0, !PT ;  /* 0x000000ff555a7812 */ /* 0x000fe4000788c0ff */
[----:B------:R-:W-:Y:S02]  /*65d0*/  CS2R R50, SRZ ;  /* 0x0000000000327805 */ /* 0x000fe4000001ff00 */
[----:B------:R-:W-:Y:S01]  /*65e0*/  SEL R3, RZ, 0xffffffff, P0 ;  /* 0xffffffffff037807 */ /* 0x000fe20000000000 */
[C---:B--2---:R-:W-:Y:S01]  /*65f0*/  IMAD.SHL.U32 R0, R39.reuse, 0x80, RZ ;  /* 0x0000008027007824 */ /* 0x044fe200078e00ff */
[----:B------:R-:W-:Y:S02]  /*6600*/  LOP3.LUT R39, R39, 0xffe, RZ, 0xc0, !PT ;  /* 0x00000ffe27277812 */ /* 0x000fe400078ec0ff */
[----:B------:R-:W-:Y:S02]  /*6610*/  CS2R R48, SRZ ;  /* 0x0000000000307805 */ /* 0x000fe4000001ff00 */
[----:B------:R-:W-:Y:S01]  /*6620*/  @P1 SEL R3, R4, R3, !P4 ;  /* 0x0000000304031207 */ /* 0x000fe20006000000 */
[----:B------:R-:W-:Y:S01]  /*6630*/  VIADD R63, R100, 0x400 ;  /* 0x00000400643f7836 */ /* 0x000fe20000000000 */
[----:B------:R-:W-:Y:S01]  /*6640*/  LOP3.LUT R0, R0, 0xffffff00, RZ, 0xc0, !PT ;  /* 0xffffff0000007812 */ /* 0x000fe200078ec0ff */
[----:B------:R-:W-:Y:S01]  /*6650*/  IMAD.IADD R39, R36, 0x1, -R39 ;  /* 0x0000000124277824 */ /* 0x000fe200078e0a27 */
[----:B------:R-:W-:Y:S01]  /*6660*/  @P6 SHF.L.U32 R5, R94, 0x1f, RZ ;  /* 0x0000001f5e056819 */ /* 0x000fe200000006ff */
[----:B------:R-:W-:Y:S01]  /*6670*/  IMAD.IADD R99, R95, 0x1, R100 ;  /* 0x000000015f637824 */ /* 0x000fe200078e0264 */
[----:B------:R-:W-:Y:S01]  /*6680*/  LOP3.LUT R3, R3, 0x1, RZ, 0xc0, !PT ;  /* 0x0000000103037812 */ /* 0x000fe200078ec0ff */
[----:B------:R-:W-:Y:S01]  /*6690*/  IMAD.IADD R0, R37, 0x1, R0 ;  /* 0x0000000125007824 */ /* 0x000fe200078e0200 */
[----:B------:R-:W1:Y:S01]  /*66a0*/  @P6 SYNCS.PHASECHK.TRANS64.TRYWAIT P3, [UR44+0x90], R5 ;  /* 0x00009005ff0065a7 */ /* 0x000e62000806112c */
[----:B------:R-:W-:Y:S02]  /*66b0*/  P2R R98, PR, RZ, 0x40 ;  /* 0x00000040ff627803 */ /* 0x000fe40000000000 */
[----:B------:R-:W-:Y:S01]  /*66c0*/  ISETP.NE.U32.AND P5, PT, R3, 0x1, PT ;  /* 0x000000010300780c */ /* 0x000fe20003fa5070 */
[----:B------:R-:W-:Y:S03]  /*66d0*/  IMAD R39, R39, 0x100000, R0 ;  /* 0x0010000027277824 */ /* 0x000fe600078e0200 */
[----:B------:R-:W-:Y:S01]  /*66e0*/  P2R R61, PR, RZ, 0x20 ;  /* 0x00000020ff3d7803 */ /* 0x000fe20000000000 */
[----:B------:R2:W3:Y:S01]  /*66f0*/  SYNCS.PHASECHK.TRANS64.TRYWAIT P2, [R101+URZ+0x100], R2 ;  /* 0x00010002650075a7 */ /* 0x0004e200080411ff */
[----:B-1----:R-:W-:Y:S01]  /*6700*/  @P6 SEL R60, RZ, 0x1, !P3 ;  /* 0x00000001ff3c6807 */ /* 0x002fe20005800000 */
[----:B--2---:R-:W-:Y:S06]  /*6710*/  @!P6 BRA `(.L_x_104) ;  /* 0x000000000068e947 */ /* 0x004fec0003800000 */
[----:B------:R-:W-:Y:S01]  /*6720*/  @P5 IMAD R0, R96, 0x2, R63 ;  /* 0x0000000260005824 */ /* 0x000fe200078e023f */
[----:B------:R-:W-:Y:S01]  /*6730*/  ISETP.NE.AND P0, PT, R60, RZ, PT ;  /* 0x000000ff3c00720c */ /* 0x000fe20003f05270 */
[----:B------:R-:W-:Y:S01]  /*6740*/  @P5 IMAD R4, R96, 0x2, R100 ;  /* 0x0000000260045824 */ /* 0x000fe200078e0264 */
[----:B------:R-:W-:Y:S01]  /*6750*/  BSSY B0, `(.L_x_105) ;  /* 0x000000e000007945 */ /* 0x000fe20003800000 */
[----:B------:R-:W-:Y:S01]  /*6760*/  IMAD.MOV.U32 R74, RZ, RZ, RZ ;  /* 0x000000ffff4a7224 */ /* 0x000fe200078e00ff */
[----:B------:R-:W-:Y:S01]  /*6770*/  CS2R R66, SRZ ;  /* 0x0000000000427805 */ /* 0x000fe2000001ff00 */
[----:B------:R-:W-:Y:S01]  /*6780*/  @P5 IMAD.IADD R5, R95, 0x1, R0 ;  /* 0x000000015f055824 */ /* 0x000fe200078e0200 */
[----:B------:R-:W-:Y:S02]  /*6790*/  CS2R R64, SRZ ;  /* 0x0000000000407805 */ /* 0x000fe4000001ff00 */
[----:B------:R-:W-:Y:S02]  /*67a0*/  CS2R R72, SRZ ;  /* 0x0000000000487805 */ /* 0x000fe4000001ff00 */
[----:B------:R-:W-:Y:S02]  /*67b0*/  CS2R R50, SRZ ;  /* 0x0000000000327805 */ /* 0x000fe4000001ff00 */
[----:B------:R-:W-:Y:S02]  /*67c0*/  CS2R R48, SRZ ;  /* 0x0000000000307805 */ /* 0x000fe4000001ff00 */
[----:B------:R-:W-:Y:S02]  /*67d0*/  CS2R R58, SRZ ;  /* 0x00000000003a7805 */ /* 0x000fe4000001ff00 */
[----:B------:R-:W-:Y:S01]  /*67e0*/  CS2R R56, SRZ ;  /* 0x0000000000387805 */ /* 0x000fe2000001ff00 */
[----:B------:R-:W-:Y:S06]  /*67f0*/  @P0 BRA `(.L_x_106) ;  /* 0x00000000000c0947 */ /* 0x000fec0003800000 */
[----:B------:R-:W-:Y:S04]  /*6800*/  SHF.L.U32 R3, R94, 0x1f, RZ ;  /* 0x0000001f5e037819 */ /* 0x000fe800000006ff */
[----:B------:R-:W1:Y:S02]  /*6810*/  SYNCS.PHASECHK.TRANS64.TRYWAIT P0, [UR44+0x90], R3 ;  /* 0x00009003ff0075a7 */ /* 0x000e64000800112c */
[----:B-1----:R-:W-:Y:S05]  /*6820*/  @!P0 BRA `(.L_x_107) ;  /* 0x0000004000088947 */ /* 0x002fea0003800000 */
.L_x_106:
[----:B------:R-:W-:Y:S05]  /*6830*/  BSYNC B0 ;  /* 0x0000000000007941 */ /* 0x000fea0003800000 */
.L_x_105:
[----:B------:R-:W-:Y:S01]  /*6840*/  ISETP.NE.AND P0, PT, R61, RZ, PT ;  /* 0x000000ff3d00720c */ /* 0x000fe20003f05270 */
[----:B------:R-:W-:Y:S11]  /*6850*/  HFMA2 R46, -RZ, RZ, 0, 5.9604644775390625e-08 ;  /* 0x00000001ff2e7431 */ /* 0x000ff600000001ff */
[----:B------:R-:W-:Y:S01]  /*6860*/  @!UPT UIADD3 URZ, UPT, UPT, URZ, URZ, URZ ;  /* 0x000000fffffff290 */ /* 0x000fe2000fffe0ff */
[----:B------:R-:W-:Y:S05]  /*6870*/  @P0 WARPSYNC.ALL ;  /* 0x0000000000000948 */ /* 0x000fea0003800000 */
[----:B------:R2:W1:Y:S04]  /*6880*/  @P0 LDSM.16.M88.4 R64, [R4+0x400] ;  /* 0x000400000440083b */ /* 0x0004680000000200 */
[----:B------:R2:W1:Y:S04]  /*6890*/  @P0 LDSM.16.M88.4 R72, [R5] ;  /* 0x000000000548083b */ /* 0x0004680000000200 */
[----:B------:R2:W1:Y:S04]  /*68a0*/  @P0 LDSM.16.M88.4 R48, [R47+UR44+0x400] ;  /* 0x0004002c2f30083b */ /* 0x0004680008000200 */
[----:B------:R2:W1:Y:S02]  /*68b0*/  @P0 LDSM.16.M88.4 R56, [R99+0x400] ;  /* 0x000400006338083b */ /* 0x0004640000000200 */
.L_x_104:
[----:B------:R-:W-:Y:S05]  /*68c0*/  BSYNC B1 ;  /* 0x0000000000017941 */ /* 0x000fea0003800000 */
.L_x_103:
[----:B-1----:R-:W-:Y:S04]  /*68d0*/  SHF.R.U32.HI R3, RZ, 0x15, R39 ;  /* 0x00000015ff037819 */ /* 0x002fe80000011627 */
[----:B------:R-:W-:Y:S01]  /*68e0*/  LOP3.LUT P0, RZ, R3, 0x3, R86, 0x48, !PT ;  /* 0x0000000303ff7812 */ /* 0x000fe20007804856 */
[----:B------:R-:W-:Y:S01]  /*68f0*/  @!UPT UIADD3 URZ, UPT, UPT, URZ, URZ, URZ ;  /* 0x000000fffffff290 */ /* 0x000fe2000fffe0ff */
[----:B---3--:R-:W-:Y:S11]  /*6900*/  @P2 BRA `(.L_x_108) ;  /* 0x0000000000082947 */ /* 0x008ff60003800000 */
[----:B------:R-:W1:Y:S02]  /*6910*/  SYNCS.PHASECHK.TRANS64.TRYWAIT P1, [R101+URZ+0x100], R2 ;  /* 0x00010002650075a7 */ /* 0x000e6400080211ff */
[----:B-1----:R-:W-:Y:S05]  /*6920*/  @!P1 BRA `(.L_x_109) ;  /* 0x0000003c00e09947 */ /* 0x002fea0003800000 */
.L_x_108:
[----:B------:R-:W-:Y:S05]  /*6930*/  @!P0 BRA `(.L_x_110) ;  /* 0x0000000000408947 */ /* 0x000fea0003800000 */
[----:B------:R-:W2:Y:S01]  /*6940*/  LDCU.64 UR8, c[0x4][0x70] ;  /* 0x01000e00ff0877ac */ /* 0x000ea20008000a00 */
[----:B------:R-:W-:Y:S01]  /*6950*/  MOV R3, 0x0 ;  /* 0x0000000000037802 */ /* 0x000fe20000000f00 */
[----:B------:R-:W-:Y:S02]  /*6960*/  HFMA2 R12, -RZ, RZ, 0, 5.9604644775390625e-08 ;  /* 0x00000001ff0c7431 */ /* 0x000fe400000001ff */
[----:B------:R-:W-:Y:S02]  /*6970*/  IMAD.MOV.U32 R8, RZ, RZ, 0x192 ;  /* 0x00000192ff087424 */ /* 0x000fe400078e00ff */
[----:B------:R-:W-:Y:S01]  /*6980*/  IMAD.MOV.U32 R13, RZ, RZ, RZ ;  /* 0x000000ffff0d7224 */ /* 0x000fe200078e00ff */
[----:B------:R-:W3:Y:S01]  /*6990*/  LDCU.64 UR6, c[0x4][0x78] ;  /* 0x01000f00ff0677ac */ /* 0x000ee20008000a00 */
[----:B-1----:R-:W1:Y:S01]  /*69a0*/  LDC.64 R2, c[0x4][R3] ;  /* 0x0100000003027b82 */ /* 0x002e620000000a00 */
[----:B------:R-:W5:Y:S01]  /*69b0*/  LDCU.64 UR4, c[0x4][0x10] ;  /* 0x01000200ff0477ac */ /* 0x000f620008000a00 */
[----:B--2---:R-:W-:Y:S01]  /*69c0*/  MOV R5, UR9 ;  /* 0x0000000900057c02 */ /* 0x004fe20008000f00 */
[----:B------:R-:W-:Y:S01]  /*69d0*/  IMAD.U32 R4, RZ, RZ, UR8 ;  /* 0x00000008ff047e24 */ /* 0x000fe2000f8e00ff */
[----:B---3--:R-:W-:Y:S01]  /*69e0*/  MOV R7, UR7 ;  /* 0x0000000700077c02 */ /* 0x008fe20008000f00 */
[----:B------:R-:W-:Y:S01]  /*69f0*/  IMAD.U32 R6, RZ, RZ, UR6 ;  /* 0x00000006ff067e24 */ /* 0x000fe2000f8e00ff */
[----:B-----5:R-:W-:Y:S01]  /*6a00*/  MOV R11, UR5 ;  /* 0x00000005000b7c02 */ /* 0x020fe20008000f00 */
[----:B------:R-:W-:Y:S02]  /*6a10*/  IMAD.U32 R10, RZ, RZ, UR4 ;  /* 0x00000004ff0a7e24 */ /* 0x000fe4000f8e00ff */
[----:B------:R-:W-:Y:S07]  /*6a20*/  LEPC R20, `(.L_x_110) ;  /* 0x000000001014794e */ /* 0x000fee0000000000 */
[----:B-1--4-:R-:W-:Y:S05]  /*6a30*/  CALL.ABS.NOINC R2 ;  /* 0x0000000002007343 */ /* 0x012fea0003c00000 */
.L_x_110:
[----:B------:R-:W-:Y:S05]  /*6a40*/  WARPSYNC.ALL ;  /* 0x0000000000007948 */ /* 0x000fea0003800000 */
[----:B------:R-:W-:Y:S01]  /*6a50*/  R2UR UR4, R39 ;  /* 0x00000000270472ca */ /* 0x000fe200000e0000 */
[--C-:B------:R-:W-:Y:S01]  /*6a60*/  HADD2.F32 R40, -RZ, R48.reuse.H0_H0 ;  /* 0x20000030ff287230 */ /* 0x100fe20000004100 */
[----:B------:R-:W-:Y:S01]  /*6a70*/  SHF.L.U32 R62, R96, 0x1, RZ ;  /* 0x00000001603e7819 */ /* 0x000fe200000006ff */
[----:B------:R-:W-:Y:S01]  /*6a80*/  HADD2.F32 R43, -RZ, R48.H1_H1 ;  /* 0x30000030ff2b7230 */ /* 0x000fe20000004100 */
[----:B------:R-:W-:Y:S01]  /*6a90*/  ISETP.NE.AND P0, PT, R97, RZ, PT ;  /* 0x000000ff6100720c */ /* 0x000fe20003f05270 */
[----:B------:R-:W-:Y:S01]  /*6aa0*/  HADD2.F32 R42, -RZ, R49.H0_H0 ;  /* 0x20000031ff2a7230 */ /* 0x000fe20000004100 */
[----:B------:R-:W-:Y:S01]  /*6ab0*/  IADD3 R102, PT, PT, R63, R62, RZ ;  /* 0x0000003e3f667210 */ /* 0x000fe20007ffe0ff */
[----:B------:R-:W-:Y:S01]  /*6ac0*/  HADD2.F32 R45, -RZ, R51.H0_H0 ;  /* 0x20000033ff2d7230 */ /* 0x000fe20000004100 */
[----:B------:R-:W-:Y:S02]  /*6ad0*/  BSSY.RECONVERGENT B0, `(.L_x_111) ;  /* 0x0000085000007945 */ /* 0x000fe40003800200 */
[----:B------:R-:W-:Y:S03]  /*6ae0*/  IADD3 R103, PT, PT, R95, R102, RZ ;  /* 0x000000665f677210 */ /* 0x000fe60007ffe0ff */
[----:B--2---:R-:W4:Y:S02]  /*6af0*/  LDTM.16dp256bit.x8 R4, tmem[UR4] ;  /* 0x00000004000479ee */ /* 0x004f2400081a0000 */
[C---:B----4-:R-:W-:Y:S01]  /*6b00*/  FMUL R0, R38.reuse, R4 ;  /* 0x0000000426007220 */ /* 0x050fe20000400000 */
[C---:B-1----:R-:W-:Y:S01]  /*6b10*/  FMUL R2, R38.reuse, R5 ;  /* 0x0000000526027220 */ /* 0x042fe20000400000 */
[C---:B------:R-:W-:Y:S01]  /*6b20*/  FMUL R3, R38.reuse, R6 ;  /* 0x0000000626037220 */ /* 0x040fe20000400000 */
[C---:B------:R-:W-:Y:S01]  /*6b30*/  FMUL R7, R38.reuse, R7 ;  /* 0x0000000726077220 */ /* 0x040fe20000400000 */
[C---:B------:R-:W-:Y:S01]  /*6b40*/  FFMA R0, R41.reuse, R40, R0 ;  /* 0x0000002829007223 */ /* 0x040fe20000000000 */
[----:B------:R-:W-:Y:S02]  /*6b50*/  HADD2.F32 R40, -RZ, R49.H1_H1 ;  /* 0x30000031ff287230 */ /* 0x000fe40000004100 */
[C---:B------:R-:W-:Y:S01]  /*6b60*/  FFMA R2, R41.reuse, R43, R2 ;  /* 0x0000002b29027223 */ /* 0x040fe20000000002 */
[C---:B------:R-:W-:Y:S01]  /*6b70*/  FFMA R3, R41.reuse, R42, R3 ;  /* 0x0000002a29037223 */ /* 0x040fe20000000003 */
[--C-:B------:R-:W-:Y:S02]  /*6b80*/  HADD2.F32 R43, -RZ, R50.reuse.H0_H0 ;  /* 0x20000032ff2b7230 */ /* 0x100fe40000004100 */
[----:B------:R-:W-:Y:S01]  /*6b90*/  FMUL R4, R38, R8 ;  /* 0x0000000826047220 */ /* 0x000fe20000400000 */
[----:B------:R-:W-:Y:S01]  /*6ba0*/  HADD2.F32 R42, -RZ, R50.H1_H1 ;  /* 0x30000032ff2a7230 */ /* 0x000fe20000004100 */
[----:B------:R-:W-:Y:S01]  /*6bb0*/  F2FP.F16.F32.PACK_AB R52, R2, R0 ;  /* 0x000000000234723e */ /* 0x000fe200000000ff */
[C---:B------:R-:W-:Y:S01]  /*6bc0*/  FFMA R7, R41.reuse, R40, R7 ;  /* 0x0000002829077223 */ /* 0x040fe20000000007 */
[----:B------:R-:W-:Y:S01]  /*6bd0*/  FFMA R4, R41, R43, R4 ;  /* 0x0000002b29047223 */ /* 0x000fe20000000004 */
[C---:B------:R-:W-:Y:S01]  /*6be0*/  FMUL R5, R38.reuse, R9 ;  /* 0x0000000926057220 */ /* 0x040fe20000400000 */
[C---:B------:R-:W-:Y:S01]  /*6bf0*/  FMUL R6, R38.reuse, R10 ;  /* 0x0000000a26067220 */ /* 0x040fe20000400000 */
[----:B------:R-:W-:Y:S01]  /*6c00*/  HADD2.F32 R40, -RZ, R51.H1_H1 ;  /* 0x30000033ff287230 */ /* 0x000fe20000004100 */
[----:B------:R-:W-:Y:S01]  /*6c10*/  F2FP.F16.F32.PACK_AB R53, R7, R3 ;  /* 0x000000030735723e */ /* 0x000fe200000000ff */
[C---:B------:R-:W-:Y:S01]  /*6c20*/  FFMA R5, R41.reuse, R42, R5 ;  /* 0x0000002a29057223 */ /* 0x040fe20000000005 */
[----:B------:R-:W-:Y:S01]  /*6c30*/  FFMA R6, R41, R45, R6 ;  /* 0x0000002d29067223 */ /* 0x000fe20000000006 */
[C---:B------:R-:W-:Y:S01]  /*6c40*/  FMUL R11, R38.reuse, R11 ;  /* 0x0000000b260b7220 */ /* 0x040fe20000400000 */
[--C-:B------:R-:W-:Y:S02]  /*6c50*/  HADD2.F32 R43, -RZ, R56.reuse.H0_H0 ;  /* 0x20000038ff2b7230 */ /* 0x100fe40000004100 */
[C---:B------:R-:W-:Y:S01]  /*6c60*/  FMUL R8, R38.reuse, R12 ;  /* 0x0000000c26087220 */ /* 0x040fe20000400000 */
[----:B------:R-:W-:Y:S01]  /*6c70*/  F2FP.F16.F32.PACK_AB R54, R5, R4 ;  /* 0x000000040536723e */ /* 0x000fe200000000ff */
[C---:B------:R-:W-:Y:S01]  /*6c80*/  FFMA R11, R41.reuse, R40, R11 ;  /* 0x00000028290b7223 */ /* 0x040fe2000000000b */
[----:B------:R-:W-:Y:S02]  /*6c90*/  HADD2.F32 R40, -RZ, R56.H1_H1 ;  /* 0x30000038ff287230 */ /* 0x000fe40000004100 */
[----:B------:R-:W-:Y:S01]  /*6ca0*/  FFMA R8, R41, R43, R8 ;  /* 0x0000002b29087223 */ /* 0x000fe20000000008 */
[C---:B------:R-:W-:Y:S01]  /*6cb0*/  FMUL R9, R38.reuse, R13 ;  /* 0x0000000d26097220 */ /* 0x040fe20000400000 */
[--C-:B------:R-:W-:Y:S01]  /*6cc0*/  HADD2.F32 R45, -RZ, R57.reuse.H0_H0 ;  /* 0x20000039ff2d7230 */ /* 0x100fe20000004100 */
[----:B------:R-:W-:Y:S01]  /*6cd0*/  F2FP.F16.F32.PACK_AB R55, R11, R6 ;  /* 0x000000060b37723e */ /* 0x000fe200000000ff */
[C---:B------:R-:W-:Y:S01]  /*6ce0*/  FMUL R10, R38.reuse, R14 ;  /* 0x0000000e260a7220 */ /* 0x040fe20000400000 */
[----:B------:R-:W-:Y:S02]  /*6cf0*/  HADD2.F32 R42, -RZ, R57.H1_H1 ;  /* 0x30000039ff2a7230 */ /* 0x000fe40000004100 */
[C---:B------:R-:W-:Y:S01]  /*6d00*/  FFMA R9, R41.reuse, R40, R9 ;  /* 0x0000002829097223 */ /* 0x040fe20000000009 */
[C---:B------:R-:W-:Y:S01]  /*6d10*/  FMUL R15, R38.reuse, R15 ;  /* 0x0000000f260f7220 */ /* 0x040fe20000400000 */
[----:B------:R1:W-:Y:S01]  /*6d20*/  STSM.16.M88.4 [R100+0x400], R52 ;  /* 0x0004003464007844 */ /* 0x0003e20000000200 */
[----:B------:R-:W-:Y:S01]  /*6d30*/  FFMA R10, R41, R45, R10 ;  /* 0x0000002d290a7223 */ /* 0x000fe2000000000a */
[--C-:B------:R-:W-:Y:S01]  /*6d40*/  HADD2.F32 R40, -RZ, R58.reuse.H0_H0 ;  /* 0x2000003aff287230 */ /* 0x100fe20000004100 */
[----:B------:R-:W-:Y:S01]  /*6d50*/  F2FP.F16.F32.PACK_AB R68, R9, R8 ;  /* 0x000000080944723e */ /* 0x000fe200000000ff */
[----:B------:R-:W-:Y:S01]  /*6d60*/  FFMA R15, R41, R42, R15 ;  /* 0x0000002a290f7223 */ /* 0x000fe2000000000f */
[C---:B------:R-:W-:Y:S01]  /*6d70*/  FMUL R12, R38.reuse, R16 ;  /* 0x00000010260c7220 */ /* 0x040fe20000400000 */
[----:B------:R-:W-:Y:S02]  /*6d80*/  HADD2.F32 R42, -RZ, R58.H1_H1 ;  /* 0x3000003aff2a7230 */ /* 0x000fe40000004100 */
[C---:B------:R-:W-:Y:S01]  /*6d90*/  FMUL R13, R38.reuse, R17 ;  /* 0x00000011260d7220 */ /* 0x040fe20000400000 */
[--C-:B------:R-:W-:Y:S01]  /*6da0*/  HADD2.F32 R43, -RZ, R59.reuse.H0_H0 ;  /* 0x2000003bff2b7230 */ /* 0x100fe20000004100 */
[----:B------:R-:W-:Y:S01]  /*6db0*/  F2FP.F16.F32.PACK_AB R69, R15, R10 ;  /* 0x0000000a0f45723e */ /* 0x000fe200000000ff */
[C---:B------:R-:W-:Y:S01]  /*6dc0*/  FFMA R12, R41.reuse, R40, R12 ;  /* 0x00000028290c7223 */ /* 0x040fe2000000000c */
[----:B------:R-:W-:Y:S01]  /*6dd0*/  FFMA R13, R41, R42, R13 ;  /* 0x0000002a290d7223 */ /* 0x000fe2000000000d */
[C---:B------:R-:W-:Y:S01]  /*6de0*/  FMUL R14, R38.reuse, R18 ;  /* 0x00000012260e7220 */ /* 0x040fe20000400000 */
[----:B------:R-:W-:Y:S02]  /*6df0*/  HADD2.F32 R40, -RZ, R59.H1_H1 ;  /* 0x3000003bff287230 */ /* 0x000fe40000004100 */
[C---:B------:R-:W-:Y:S01]  /*6e00*/  FMUL R19, R38.reuse, R19 ;  /* 0x0000001326137220 */ /* 0x040fe20000400000 */
[C---:B------:R-:W-:Y:S01]  /*6e10*/  FMUL R16, R38.reuse, R20 ;  /* 0x0000001426107220 */ /* 0x040fe20000400000 */
[----:B------:R-:W-:Y:S01]  /*6e20*/  F2FP.F16.F32.PACK_AB R70, R13, R12 ;  /* 0x0000000c0d46723e */ /* 0x000fe200000000ff */
[C---:B------:R-:W-:Y:S01]  /*6e30*/  FFMA R14, R41.reuse, R43, R14 ;  /* 0x0000002b290e7223 */ /* 0x040fe2000000000e */
[--C-:B------:R-:W-:Y:S02]  /*6e40*/  HADD2.F32 R43, -RZ, R64.reuse.H0_H0 ;  /* 0x20000040ff2b7230 */ /* 0x100fe40000004100 */
[C---:B------:R-:W-:Y:S01]  /*6e50*/  FFMA R19, R41.reuse, R40, R19 ;  /* 0x0000002829137223 */ /* 0x040fe20000000013 */
[----:B------:R-:W-:Y:S02]  /*6e60*/  HADD2.F32 R42, -RZ, R64.H1_H1 ;  /* 0x30000040ff2a7230 */ /* 0x000fe40000004100 */
[C---:B------:R-:W-:Y:S01]  /*6e70*/  FMUL R17, R38.reuse, R21 ;  /* 0x0000001526117220 */ /* 0x040fe20000400000 */
[--C-:B------:R-:W-:Y:S02]  /*6e80*/  HADD2.F32 R45, -RZ, R65.reuse.H0_H0 ;  /* 0x20000041ff2d7230 */ /* 0x100fe40000004100 */
[----:B------:R-:W-:Y:S01]  /*6e90*/  FFMA R16, R41, R43, R16 ;  /* 0x0000002b29107223 */ /* 0x000fe20000000010 */
[----:B------:R-:W-:Y:S01]  /*6ea0*/  F2FP.F16.F32.PACK_AB R71, R19, R14 ;  /* 0x0000000e1347723e */ /* 0x000fe200000000ff */
[----:B------:R-:W-:Y:S01]  /*6eb0*/  FFMA R17, R41, R42, R17 ;  /* 0x0000002a29117223 */ /* 0x000fe20000000011 */
[C---:B------:R-:W-:Y:S01]  /*6ec0*/  FMUL R18, R38.reuse, R22 ;  /* 0x0000001626127220 */ /* 0x040fe20000400000 */
[----:B------:R-:W-:Y:S02]  /*6ed0*/  HADD2.F32 R40, -RZ, R65.H1_H1 ;  /* 0x30000041ff287230 */ /* 0x000fe40000004100 */
[C---:B------:R-:W-:Y:S01]  /*6ee0*/  FMUL R23, R38.reuse, R23 ;  /* 0x0000001726177220 */ /* 0x040fe20000400000 */
[----:B------:R1:W-:Y:S01]  /*6ef0*/  STSM.16.M88.4 [R99+0x400], R68 ;  /* 0x0004004463007844 */ /* 0x0003e20000000200 */
[----:B------:R-:W-:Y:S01]  /*6f00*/  F2FP.F16.F32.PACK_AB R104, R17, R16 ;  /* 0x000000101168723e */ /* 0x000fe200000000ff */
[C---:B------:R-:W-:Y:S01]  /*6f10*/  FFMA R18, R41.reuse, R45, R18 ;  /* 0x0000002d29127223 */ /* 0x040fe20000000012 */
[----:B------:R-:W-:Y:S01]  /*6f20*/  FFMA R23, R41, R40, R23 ;  /* 0x0000002829177223 */ /* 0x000fe20000000017 */
[--C-:B------:R-:W-:Y:S02]  /*6f30*/  HADD2.F32 R43, -RZ, R66.reuse.H0_H0 ;  /* 0x20000042ff2b7230 */ /* 0x100fe40000004100 */
[C---:B------:R-:W-:Y:S01]  /*6f40*/  FMUL R20, R38.reuse, R24 ;  /* 0x0000001826147220 */ /* 0x040fe20000400000 */
[----:B------:R-:W-:Y:S02]  /*6f50*/  HADD2.F32 R40, -RZ, R66.H1_H1 ;  /* 0x30000042ff287230 */ /* 0x000fe40000004100 */
[C---:B------:R-:W-:Y:S01]  /*6f60*/  FMUL R21, R38.reuse, R25 ;  /* 0x0000001926157220 */ /* 0x040fe20000400000 */
[--C-:B------:R-:W-:Y:S01]  /*6f70*/  HADD2.F32 R45, -RZ, R67.reuse.H0_H0 ;  /* 0x20000043ff2d7230 */ /* 0x100fe20000004100 */
[----:B------:R-:W-:Y:S01]  /*6f80*/  F2FP.F16.F32.PACK_AB R105, R23, R18 ;  /* 0x000000121769723e */ /* 0x000fe200000000ff */
[C---:B------:R-:W-:Y:S01]  /*6f90*/  FFMA R20, R41.reuse, R43, R20 ;  /* 0x0000002b29147223 */ /* 0x040fe20000000014 */
[C---:B------:R-:W-:Y:S01]  /*6fa0*/  FFMA R21, R41.reuse, R40, R21 ;  /* 0x0000002829157223 */ /* 0x040fe20000000015 */
[C---:B------:R-:W-:Y:S01]  /*6fb0*/  FMUL R22, R38.reuse, R26 ;  /* 0x0000001a26167220 */ /* 0x040fe20000400000 */
[----:B------:R-:W-:Y:S02]  /*6fc0*/  HADD2.F32 R42, -RZ, R67.H1_H1 ;  /* 0x30000043ff2a7230 */ /* 0x000fe40000004100 */
[C---:B------:R-:W-:Y:S01]  /*6fd0*/  FMUL R27, R38.reuse, R27 ;  /* 0x0000001b261b7220 */ /* 0x040fe20000400000 */
[--C-:B------:R-:W-:Y:S02]  /*6fe0*/  HADD2.F32 R40, -RZ, R72.reuse.H0_H0 ;  /* 0x20000048ff287230 */ /* 0x100fe40000004100 */
[C---:B------:R-:W-:Y:S01]  /*6ff0*/  FFMA R22, R41.reuse, R45, R22 ;  /* 0x0000002d29167223 */ /* 0x040fe20000000016 */
[C---:B------:R-:W-:Y:S01]  /*7000*/  FMUL R24, R38.reuse, R28 ;  /* 0x0000001c26187220 */ /* 0x040fe20000400000 */
[C---:B------:R-:W-:Y:S01]  /*7010*/  FFMA R27, R41.reuse, R42, R27 ;  /* 0x0000002a291b7223 */ /* 0x040fe2000000001b */
[----:B------:R-:W-:Y:S02]  /*7020*/  HADD2.F32 R42, -RZ, R72.H1_H1 ;  /* 0x30000048ff2a7230 */ /* 0x000fe40000004100 */
[C---:B------:R-:W-:Y:S01]  /*7030*/  FMUL R25, R38.reuse, R29 ;  /* 0x0000001d26197220 */ /* 0x040fe20000400000 */
[--C-:B------:R-:W-:Y:S02]  /*7040*/  HADD2.F32 R43, -RZ, R73.reuse.H0_H0 ;  /* 0x20000049ff2b7230 */ /* 0x100fe40000004100 */
[C---:B------:R-:W-:Y:S01]  /*7050*/  FMUL R26, R38.reuse, R30 ;  /* 0x0000001e261a7220 */ /* 0x040fe20000400000 */
[C---:B------:R-:W-:Y:S01]  /*7060*/  FFMA R24, R41.reuse, R40, R24 ;  /* 0x0000002829187223 */ /* 0x040fe20000000018 */
[----:B------:R-:W-:Y:S02]  /*7070*/  HADD2.F32 R40, -RZ, R73.H1_H1 ;  /* 0x30000049ff287230 */ /* 0x000fe40000004100 */
[C---:B------:R-:W-:Y:S01]  /*7080*/  FFMA R25, R41.reuse, R42, R25 ;  /* 0x0000002a29197223 */ /* 0x040fe20000000019 */
[C---:B------:R-:W-:Y:S01]  /*7090*/  FMUL R31, R38.reuse, R31 ;  /* 0x0000001f261f7220 */ /* 0x040fe20000400000 */
[C---:B------:R-:W-:Y:S01]  /*70a0*/  FFMA R26, R41.reuse, R43, R26 ;  /* 0x0000002b291a7223 */ /* 0x040fe2000000001a */
[--C-:B------:R-:W-:Y:S02]  /*70b0*/  HADD2.F32 R43, -RZ, R74.reuse.H0_H0 ;  /* 0x2000004aff2b7230 */ /* 0x100fe40000004100 */
[C---:B------:R-:W-:Y:S01]  /*70c0*/  FMUL R28, R38.reuse, R32 ;  /* 0x00000020261c7220 */ /* 0x040fe20000400000 */
[----:B------:R-:W-:Y:S02]  /*70d0*/  HADD2.F32 R42, -RZ, R74.H1_H1 ;  /* 0x3000004aff2a7230 */ /* 0x000fe40000004100 */
[C---:B------:R-:W-:Y:S01]  /*70e0*/  FFMA R31, R41.reuse, R40, R31 ;  /* 0x00000028291f7223 */ /* 0x040fe2000000001f */
[C---:B------:R-:W-:Y:S01]  /*70f0*/  FMUL R29, R38.reuse, R33 ;  /* 0x00000021261d7220 */ /* 0x040fe20000400000 */
[--C-:B------:R-:W-:Y:S02]  /*7100*/  HADD2.F32 R45, -RZ, R75.reuse.H0_H0 ;  /* 0x2000004bff2d7230 */ /* 0x100fe40000004100 */
[C---:B------:R-:W-:Y:S01]  /*7110*/  FMUL R30, R38.reuse, R34 ;  /* 0x00000022261e7220 */ /* 0x040fe20000400000 */
[----:B------:R-:W-:Y:S02]  /*7120*/  HADD2.F32 R40, -RZ, R75.H1_H1 ;  /* 0x3000004bff287230 */ /* 0x000fe40000004100 */
[----:B------:R-:W-:Y:S01]  /*7130*/  FMUL R35, R38, R35 ;  /* 0x0000002326237220 */ /* 0x000fe20000400000 */
[C---:B------:R-:W-:Y:S01]  /*7140*/  FFMA R28, R41.reuse, R43, R28 ;  /* 0x0000002b291c7223 */ /* 0x040fe2000000001c */
[C---:B------:R-:W-:Y:S01]  /*7150*/  FFMA R29, R41.reuse, R42, R29 ;  /* 0x0000002a291d7223 */ /* 0x040fe2000000001d */
[C---:B------:R-:W-:Y:S01]  /*7160*/  FFMA R30, R41.reuse, R45, R30 ;  /* 0x0000002d291e7223 */ /* 0x040fe2000000001e */
[----:B------:R-:W-:Y:S01]  /*7170*/  FFMA R35, R41, R40, R35 ;  /* 0x0000002829237223 */ /* 0x000fe20000000023 */
[----:B------:R-:W-:Y:S02]  /*7180*/  F2FP.F16.F32.PACK_AB R106, R21, R20 ;  /* 0x00000014156a723e */ /* 0x000fe400000000ff */
[----:B------:R-:W-:Y:S02]  /*7190*/  F2FP.F16.F32.PACK_AB R107, R27, R22 ;  /* 0x000000161b6b723e */ /* 0x000fe400000000ff */
[----:B------:R-:W-:Y:S02]  /*71a0*/  F2FP.F16.F32.PACK_AB R108, R25, R24 ;  /* 0x00000018196c723e */ /* 0x000fe400000000ff */
[----:B------:R-:W-:Y:S01]  /*71b0*/  F2FP.F16.F32.PACK_AB R109, R31, R26 ;  /* 0x0000001a1f6d723e */ /* 0x000fe200000000ff */
[----:B------:R1:W-:Y:S01]  /*71c0*/  STSM.16.M88.4 [R102], R104 ;  /* 0x0000006866007844 */ /* 0x0003e20000000200 */
[----:B------:R-:W-:Y:S02]  /*71d0*/  F2FP.F16.F32.PACK_AB R110, R29, R28 ;  /* 0x0000001c1d6e723e */ /* 0x000fe400000000ff */
[----:B------:R-:W-:Y:S05]  /*71e0*/  F2FP.F16.F32.PACK_AB R111, R35, R30 ;  /* 0x0000001e236f723e */ /* 0x000fea00000000ff */
[----:B------:R1:W-:Y:S01]  /*71f0*/  STSM.16.M88.4 [R103], R108 ;  /* 0x0000006c67007844 */ /* 0x0003e20000000200 */
[----:B------:R-:W-:Y:S01]  /*7200*/  @!PT LDS RZ, [RZ] ;  /* 0x00000000fffff984 */ /* 0x000fe20000000800 */
[----:B------:R-:W-:Y:S01]  /*7210*/  @!PT LDS RZ, [RZ] ;  /* 0x00000000fffff984 */ /* 0x000fe20000000800 */
[----:B------:R-:W-:Y:S01]  /*7220*/  @!PT LDS RZ, [RZ] ;  /* 0x00000000fffff984 */ /* 0x000fe20000000800 */
[----:B------:R-:W-:Y:S01]  /*7230*/  @!PT LDS RZ, [RZ] ;  /* 0x00000000fffff984 */ /* 0x000fe20000000800 */
[----:B------:R2:W-:Y:S07]  /*7240*/  MEMBAR.ALL.CTA ;  /* 0x0000000000007992 */ /* 0x0005ee0000008000 */
[----:B--2---:R-:W2:Y:S02]  /*7250*/  FENCE.VIEW.ASYNC.S ;  /* 0x00000000000073c6 */ /* 0x004ea40000000000 */
[----:B--2---:R-:W-:Y:S06]  /*7260*/  BAR.SYNC.DEFER_BLOCKING 0x1, 0x80 ;  /* 0x0042000000007b1d */ /* 0x004fec0000010000 */
[----:B------:R-:W-:Y:S05]  /*7270*/  @P0 BRA `(.L_x_112) ;  /* 0x0000000000280947 */ /* 0x000fea0003800000 */
[----:B------:R-:W-:Y:S01]  /*7280*/  UIADD3 UR4, UPT, UPT, UR44, 0x400, URZ ;  /* 0x000004002c047890 */ /* 0x000fe2000fffe0ff */
[----:B------:R-:W-:Y:S05]  /*7290*/  UMOV UR51, UR36 ;  /* 0x0000002400337c82 */ /* 0x000fea0008000000 */
[----:B------:R-:W-:Y:S01]  /*72a0*/  MOV R89, UR4 ;  /* 0x0000000400597c02 */ /* 0x000fe20008000f00 */
[----:B------:R-:W-:Y:S03]  /*72b0*/  UIADD3 UR4, UP0, UPT, UR62, 0x680, URZ ;  /* 0x000006803e047890 */ /* 0x000fe6000ff1e0ff */
[----:B------:R-:W-:Y:S01]  /*72c0*/  R2UR UR48, R89 ;  /* 0x00000000593072ca */ /* 0x000fe200000e0000 */
[----:B------:R-:W-:Y:S11]  /*72d0*/  UIADD3.X UR5, UPT, UPT, URZ, UR63, URZ, UP0, !UPT ;  /* 0x0000003fff057290 */ /* 0x000ff600087fe4ff */
[----:B------:R-:W-:Y:S01]  /*72e0*/  @!UPT UIADD3 URZ, UPT, UPT, URZ, URZ, URZ ;  /* 0x000000fffffff290 */ /* 0x000fe2000fffe0ff */
[----:B------:R2:W-:Y:S01]  /*72f0*/  UTMASTG.3D [UR48], [UR4] ;  /* 0x00000030040073b5 */ /* 0x0005e20008010000 */
[----:B------:R0:W-:Y:S01]  /*7300*/  UTMACMDFLUSH ;  /* 0x00000000000079b7 */ /* 0x0001e20000000000 */
[----:B--2---:R-:W-:Y:S04]  /*7310*/  DEPBAR.LE SB0, 0x1 ;  /* 0x000080400000791a */ /* 0x004fe80000000000 */
.L_x_112:
[----:B------:R-:W-:Y:S05]  /*7320*/  BSYNC.RECONVERGENT B0 ;  /* 0x0000000000007941 */ /* 0x000fea0003800200 */
.L_x_111:
[----:B------:R-:W-:Y:S01]  /*7330*/  BAR.SYNC.DEFER_BLOCKING 0x1, 0x80 ;  /* 0x0042000000007b1d */ /* 0x000fe20000010000 */
[----:B------:R-:W-:Y:S01]  /*7340*/  ISETP.NE.AND P1, PT, R98, RZ, PT ;  /* 0x000000ff6200720c */ /* 0x000fe20003f25270 */
[----:B------:R-:W-:Y:S01]  /*7350*/  UISETP.NE.AND UP0, UPT, UR47, URZ, UPT ;  /* 0x000000ff2f00728c */ /* 0x000fe2000bf05270 */
[----:B------:R-:W-:Y:S11]  /*7360*/  LEA R3, R46, UR44, 0x3 ;  /* 0x0000002c2e037c11 */ /* 0x000ff6000f8e18ff */
[----:B------:R-:W-:Y:S01]  /*7370*/  @P1 SHF.L.U32 R4, R94, 0x1f, RZ ;  /* 0x0000001f5e041819 */ /* 0x000fe200000006ff */
[----:B------:R-:W-:Y:S06]  /*7380*/  BRA.U !UP0, `(.L_x_113) ;  /* 0x0000000108247547 */ /* 0x000fec000b800000 */
[----:B------:R-:W2:Y:S01]  /*7390*/  S2R R0, SR_CgaCtaId ;  /* 0x0000000000007919 */ /* 0x000ea20000008800 */
[----:B------:R-:W-:Y:S01]  /*73a0*/  IMAD.U32 R2, RZ, RZ, UR46 ;  /* 0x0000002eff027e24 */ /* 0x000fe2000f8e00ff */
[----:B------:R-:W-:Y:S04]  /*73b0*/  UIADD3 UR4, UPT, UPT, UR46, 0x1, URZ ;  /* 0x000000012e047890 */ /* 0x000fe8000fffe0ff */
[----:B------:R-:W-:Y:S01]  /*73c0*/  @P1 LEA R2, R2, UR44, 0x3 ;  /* 0x0000002c02021c11 */ /* 0x000fe2000f8e18ff */
[----:B------:R-:W-:Y:S04]  /*73d0*/  UISETP.NE.AND UP0, UPT, UR4, 0x4, UPT ;  /* 0x000000040400788c */ /* 0x000fe8000bf05270 */
[----:B------:R-:W-:Y:S01]  /*73e0*/  @P1 VIADD R5, R2, 0xb0 ;  /* 0x000000b002051836 */ /* 0x000fe20000000000 */
[----:B------:R-:W-:Y:S04]  /*73f0*/  USEL UR46, UR4, URZ, UP0 ;  /* 0x000000ff042e7287 */ /* 0x000fe80008000000 */
[----:B--2---:R-:W-:Y:S04]  /*7400*/  @P1 PRMT R0, R0, 0x654, R5 ;  /* 0x0000065400001816 */ /* 0x004fe80000000005 */
[----:B------:R2:W-:Y:S04]  /*7410*/  @P1 SYNCS.ARRIVE.TRANS64.RED.A1T0 RZ, [R0+URZ], RZ ;  /* 0x000000ff00ff19a7 */ /* 0x0005e800081004ff */
.L_x_113:
[----:B------:R-:W3:Y:S01]  /*7420*/  @P1 SYNCS.PHASECHK.TRANS64.TRYWAIT P0, [R3+URZ+0x90], R4 ;  /* 0x00009004030015a7 */ /* 0x000ee200080011ff */
[----:B------:R-:W-:Y:S01]  /*7430*/  BSSY B1, `(.L_x_114) ;  /* 0x0000017000017945 */ /* 0x000fe20003800000 */
[----:B---3--:R-:W-:Y:S03]  /*7440*/  @P1 SEL R60, RZ, 0x1, !P0 ;  /* 0x00000001ff3c1807 */ /* 0x008fe60004000000 */
[----:B------:R-:W-:Y:S05]  /*7450*/  @!P1 BRA `(.L_x_115) ;  /* 0x0000000000509947 */ /* 0x000fea0003800000 */
[----:B------:R-:W-:Y:S01]  /*7460*/  ISETP.NE.AND P1, PT, R61, RZ, PT ;  /* 0x000000ff3d00720c */ /* 0x000fe20003f25270 */
[----:B------:R-:W-:Y:S01]  /*7470*/  BSSY B0, `(.L_x_116) ;  /* 0x000000a000007945 */ /* 0x000fe20003800000 */
[----:B------:R-:W-:Y:S11]  /*7480*/  ISETP.NE.AND P0, PT, R60, RZ, PT ;  /* 0x000000ff3c00720c */ /* 0x000ff60003f05270 */
[----:B------:R-:W-:Y:S04]  /*7490*/  @P1 IMAD R5, R46, 0x2000, R47 ;  /* 0x000020002e051824 */ /* 0x000fe800078e022f */
[----:B------:R-:W-:Y:S05]  /*74a0*/  @P1 VIADD R4, R5, UR44 ;  /* 0x0000002c05041c36 */ /* 0x000fea0008000000 */
[----:B------:R-:W-:Y:S01]  /*74b0*/  @P1 IADD3 R2, PT, PT, R62, R4, RZ ;  /* 0x000000043e021210 */ /* 0x000fe20007ffe0ff */
[----:B------:R-:W-:Y:S01]  /*74c0*/  @P1 IMAD.IADD R4, R95, 0x1, R4 ;  /* 0x000000015f041824 */ /* 0x000fe200078e0204 */
[----:B------:R-:W-:Y:S06]  /*74d0*/  @P0 BRA `(.L_x_117) ;  /* 0x00000000000c0947 */ /* 0x000fec0003800000 */
[----:B--2---:R-:W-:Y:S04]  /*74e0*/  SHF.L.U32 R0, R94, 0x1f, RZ ;  /* 0x0000001f5e007819 */ /* 0x004fe800000006ff */
[----:B------:R-:W2:Y:S02]  /*74f0*/  SYNCS.PHASECHK.TRANS64.TRYWAIT P0, [R3+URZ+0x90], R0 ;  /* 0x00009000030075a7 */ /* 0x000ea400080011ff */
[----:B--2---:R-:W-:Y:S05]  /*7500*/  @!P0 BRA `(.L_x_118) ;  /* 0x0000003000fc8947 */ /* 0x004fea0003800000 */
.L_x_117:
[----:B------:R-:W-:Y:S05]  /*7510*/  BSYNC B0 ;  /* 0x0000000000007941 */ /* 0x000fea0003800000 */
.L_x_116:
[----:B------:R-:W-:Y:S02]  /*7520*/  ISETP.NE.AND P0, PT, R61, RZ, PT ;  /* 0x000000ff3d00720c */ /* 0x000fe40003f05270 */
[----:B------:R-:W-:Y:S11]  /*7530*/  IADD3 R46, PT, PT, R46, 0x1, RZ ;  /* 0x000000012e2e7810 */ /* 0x000ff60007ffe0ff */
[----:B--2---:R-:W-:Y:S01]  /*7540*/  @P0 IMAD.IADD R0, R95, 0x1, R2 ;  /* 0x000000015f000824 */ /* 0x004fe200078e0202 */
[----:B------:R-:W-:Y:S05]  /*7550*/  @P0 WARPSYNC.ALL ;  /* 0x0000000000000948 */ /* 0x000fea0003800000 */
[----:B------:R3:W4:Y:S04]  /*7560*/  @P0 LDSM.16.M88.4 R48, [R5+UR44+0x400] ;  /* 0x0004002c0530083b */ /* 0x0007280008000200 */
[----:B------:R3:W2:Y:S04]  /*7570*/  @P0 LDSM.16.M88.4 R56, [R4+0x400] ;  /* 0x000400000438083b */ /* 0x0006a80000000200 */
[----:B------:R3:W1:Y:S04]  /*7580*/  @P0 LDSM.16.M88.4 R64, [R2+0x400] ;  /* 0x000400000240083b */ /* 0x0006680000000200 */
[----:B------:R3:W1:Y:S02]  /*7590*/  @P0 LDSM.16.M88.4 R72, [R0+0x400] ;  /* 0x000400000048083b */ /* 0x0006640000000200 */
.L_x_115:
[----:B------:R-:W-:Y:S05]  /*75a0*/  BSYNC B1 ;  /* 0x0000000000017941 */ /* 0x000fea0003800000 */
.L_x_114:
[----:B------:R-:W-:Y:S05]  /*75b0*/  VIADD R3, R39, 0x40 ;  /* 0x0000004027037836 */ /* 0x000fea0000000000 */
[----:B------:R-:W-:Y:S04]  /*75c0*/  SHF.R.U32.HI R3, RZ, 0x15, R3 ;  /* 0x00000015ff037819 */ /* 0x000fe80000011603 */
[----:B------:R-:W-:Y:S11]  /*75d0*/  LOP3.LUT P0, RZ, R3, 0x3, R86, 0x48, !PT ;  /* 0x0000000303ff7812 */ /* 0x000ff60007804856 */
[----:B------:R-:W-:Y:S02]  /*75e0*/  @!UPT UIADD3 URZ, UPT, UPT, URZ, URZ, URZ ;  /* 0x000000fffffff290 */ /* 0x000fe4000fffe0ff */
[----:B------:R-:W-:Y:S05]  /*75f0*/  @!P0 BRA `(.L_x_119) ;  /* 0x0000000000408947 */ /* 0x000fea0003800000 */
[----:B------:R-:W5:Y:S01]  /*7600*/  LDCU.64 UR8, c[0x4][0x70] ;  /* 0x01000e00ff0877ac */ /* 0x000f620008000a00 */
[----:B------:R-:W-:Y:S01]  /*7610*/  MOV R3, 0x0 ;  /* 0x0000000000037802 */ /* 0x000fe20000000f00 */
[----:B------:R-:W-:Y:S02]  /*7620*/  HFMA2 R12, -RZ, RZ, 0, 5.9604644775390625e-08 ;  /* 0x00000001ff0c7431 */ /* 0x000fe400000001ff */
[----:B------:R-:W-:Y:S02]  /*7630*/  IMAD.MOV.U32 R8, RZ, RZ, 0x192 ;  /* 0x00000192ff087424 */ /* 0x000fe400078e00ff */
[----:B------:R-:W-:Y:S01]  /*7640*/  IMAD.MOV.U32 R13, RZ, RZ, RZ ;  /* 0x000000ffff0d7224 */ /* 0x000fe200078e00ff */
[----:B------:R-:W2:Y:S01]  /*7650*/  LDCU.64 UR6, c[0x4][0x78] ;  /* 0x01000f00ff0677ac */ /* 0x000ea20008000a00 */
[----:B---3--:R-:W3:Y:S01]  /*7660*/  LDC.64 R2, c[0x4][R3] ;  /* 0x0100000003027b82 */ /* 0x008ee20000000a00 */
[----:B------:R-:W4:Y:S01]  /*7670*/  LDCU.64 UR4, c[0x4][0x10] ;  /* 0x01000200ff0477ac */ /* 0x000f220008000a00 */
[----:B-----5:R-:W-:Y:S01]  /*7680*/  MOV R5, UR9 ;  /* 0x0000000900057c02 */ /* 0x020fe20008000f00 */
[----:B------:R-:W-:Y:S01]  /*7690*/  IMAD.U32 R4, RZ, RZ, UR8 ;  /* 0x00000008ff047e24 */ /* 0x000fe2000f8e00ff */
[----:B--2---:R-:W-:Y:S01]  /*76a0*/  MOV R7, UR7 ;  /* 0x0000000700077c02 */ /* 0x004fe20008000f00 */
[----:B------:R-:W-:Y:S01]  /*76b0*/  IMAD.U32 R6, RZ, RZ, UR6 ;  /* 0x00000006ff067e24 */ /* 0x000fe2000f8e00ff */
[----:B----4-:R-:W-:Y:S01]  /*76c0*/  MOV R11, UR5 ;  /* 0x00000005000b7c02 */ /* 0x010fe20008000f00 */
[----:B------:R-:W-:Y:S02]  /*76d0*/  IMAD.U32 R10, RZ, RZ, UR4 ;  /* 0x00000004ff0a7e24 */ /* 0x000fe4000f8e00ff */
[----:B------:R-:W-:Y:S07]  /*76e0*/  LEPC R20, `(.L_x_119) ;  /* 0x000000001014794e */ /* 0x000fee0000000000 */
[----:B-1-3--:R-:W-:Y:S05]  /*76f0*/  CALL.ABS.NOINC R2 ;  /* 0x0000000002007343 */ /* 0x00afea0003c00000 */
.L_x_119:
[----:B------:R-:W-:Y:S05]  /*7700*/  WARPSYNC.ALL ;  /* 0x0000000000007948 */ /* 0x000fea0003800000 */
[----:B------:R-:W-:Y:S01]  /*7710*/  R2UR UR4, R39 ;  /* 0x00000000270472ca */ /* 0x000fe200000e0000 */
[--C-:B----4-:R-:W-:Y:S01]  /*7720*/  HADD2.F32 R40, -RZ, R48.reuse.H0_H0 ;  /* 0x20000030ff287230 */ /* 0x110fe20000004100 */
[----:B-1----:R-:W1:Y:S01]  /*7730*/  S2R R108, SR_CgaCtaId ;  /* 0x00000000006c7919 */ /* 0x002e620000008800 */
[----:B------:R-:W-:Y:S01]  /*7740*/  HADD2.F32 R43, -RZ, R48.H1_H1 ;  /* 0x30000030ff2b7230 */ /* 0x000fe20000004100 */
[----:B------:R-:W-:Y:S01]  /*7750*/  ISETP.NE.AND P6, PT, R98, RZ, PT ;  /* 0x000000ff6200720c */ /* 0x000fe20003fc5270 */
[----:B------:R-:W-:Y:S01]  /*7760*/  HADD2.F32 R42, -RZ, R49.H1_H1 ;  /* 0x30000031ff2a7230 */ /* 0x000fe20000004100 */
[----:B------:R-:W-:Y:S01]  /*7770*/  ISETP.NE.AND P0, PT, R97, RZ, PT ;  /* 0x000000ff6100720c */ /* 0x000fe20003f05270 */
[--C-:B------:R-:W-:Y:S01]  /*7780*/  HADD2.F32 R44, -RZ, R50.reuse.H1_H1 ;  /* 0x30000032ff2c7230 */ /* 0x100fe20000004100 */
[----:B------:R-:W-:Y:S01]  /*7790*/  MOV R63, UR46 ;  /* 0x0000002e003f7c02 */ /* 0x000fe20008000f00 */
[----:B--2---:R-:W-:Y:S01]  /*77a0*/  HADD2.F32 R45, -RZ, R59.H0_H0 ;  /* 0x2000003bff2d7230 */ /* 0x004fe20000004100 */
[----:B------:R-:W-:Y:S01]  /*77b0*/  BSSY.RECONVERGENT B0, `(.L_x_120) ;  /* 0x0000087000007945 */ /* 0x000fe20003800200 */
[----:B------:R-:W-:Y:S02]  /*77c0*/  LEA R109, R46, UR44, 0x3 ;  /* 0x0000002c2e6d7c11 */ /* 0x000fe4000f8e18ff */
[----:B---3--:R-:W2:Y:S04]  /*77d0*/  LDTM.16dp256bit.x8 R4, tmem[UR4+0x40] ;  /* 0x00004004000479ee */ /* 0x008ea800081a0000 */
[----:B------:R-:W-:Y:S02]  /*77e0*/  @P6 LEA R63, R63, UR44, 0x3 ;  /* 0x0000002c3f3f6c11 */ /* 0x000fe4000f8e18ff */
[----:B------:R-:W-:Y:S02]  /*77f0*/  @P6 SHF.L.U32 R110, R94, 0x1f, RZ ;  /* 0x0000001f5e6e6819 */ /* 0x000fe400000006ff */
[----:B------:R-:W-:Y:S01]  /*7800*/  @P6 IADD3 R63, PT, PT, R63, 0xb0, RZ ;  /* 0x000000b03f3f6810 */ /* 0x000fe20007ffe0ff */
[C---:B--2---:R-:W-:Y:S01]  /*7810*/  FMUL R0, R38.reuse, R4 ;  /* 0x0000000426007220 */ /* 0x044fe20000400000 */
[C---:B------:R-:W-:Y:S01]  /*7820*/  FMUL R2, R38.reuse, R5 ;  /* 0x0000000526027220 */ /* 0x040fe20000400000 */
[C---:B------:R-:W-:Y:S01]  /*7830*/  FMUL R3, R38.reuse, R6 ;  /* 0x0000000626037220 */ /* 0x040fe20000400000 */
[C---:B------:R-:W-:Y:S01]  /*7840*/  FMUL R7, R38.reuse, R7 ;  /* 0x0000000726077220 */ /* 0x040fe20000400000 */
[C---:B------:R-:W-:Y:S01]  /*7850*/  FFMA R0, R41.reuse, R40, R0 ;  /* 0x0000002829007223 */ /* 0x040fe20000000000 */
[----:B------:R-:W-:Y:S02]  /*7860*/  HADD2.F32 R40, -RZ, R49.H0_H0 ;  /* 0x20000031ff287230 */ /* 0x000fe40000004100 */
[C---:B------:R-:W-:Y:S01]  /*7870*/  FFMA R2, R41.reuse, R43, R2 ;  /* 0x0000002b29027223 */ /* 0x040fe20000000002 */
[C---:B------:R-:W-:Y:S01]  /*7880*/  FMUL R4, R38.reuse, R8 ;  /* 0x0000000826047220 */ /* 0x040fe20000400000 */
[--C-:B------:R-:W-:Y:S02]  /*7890*/  HADD2.F32 R43, -RZ, R51.reuse.H0_H0 ;  /* 0x20000033ff2b7230 */ /* 0x100fe40000004100 */
[----:B------:R-:W-:Y:S01]  /*78a0*/  FMUL R5, R38, R9 ;  /* 0x0000000926057220 */ /* 0x000fe20000400000 */
[C---:B------:R-:W-:Y:S01]  /*78b0*/  FFMA R3, R41.reuse, R40, R3 ;  /* 0x0000002829037223 */ /* 0x040fe20000000003 */
[----:B------:R-:W-:Y:S01]  /*78c0*/  HADD2.F32 R40, -RZ, R50.H0_H0 ;  /* 0x20000032ff287230 */ /* 0x000fe20000004100 */
[----:B------:R-:W-:Y:S01]  /*78d0*/  F2FP.F16.F32.PACK_AB R52, R2, R0 ;  /* 0x000000000234723e */ /* 0x000fe200000000ff */
[C---:B------:R-:W-:Y:S01]  /*78e0*/  FFMA R7, R41.reuse, R42, R7 ;  /* 0x0000002a29077223 */ /* 0x040fe20000000007 */
[----:B------:R-:W-:Y:S02]  /*78f0*/  HADD2.F32 R42, -RZ, R51.H1_H1 ;  /* 0x30000033ff2a7230 */ /* 0x000fe40000004100 */
[C---:B------:R-:W-:Y:S01]  /*7900*/  FMUL R6, R38.reuse, R10 ;  /* 0x0000000a26067220 */ /* 0x040fe20000400000 */
[C---:B------:R-:W-:Y:S01]  /*7910*/  FFMA R4, R41.reuse, R40, R4 ;  /* 0x0000002829047223 */ /* 0x040fe20000000004 */
[----:B------:R-:W-:Y:S01]  /*7920*/  FFMA R5, R41, R44, R5 ;  /* 0x0000002c29057223 */ /* 0x000fe20000000005 */
[----:B------:R-:W-:Y:S01]  /*7930*/  F2FP.F16.F32.PACK_AB R53, R7, R3 ;  /* 0x000000030735723e */ /* 0x000fe200000000ff */
[----:B------:R-:W-:Y:S01]  /*7940*/  FFMA R6, R41, R43, R6 ;  /* 0x0000002b29067223 */ /* 0x000fe20000000006 */
[C---:B------:R-:W-:Y:S01]  /*7950*/  FMUL R11, R38.reuse, R11 ;  /* 0x0000000b260b7220 */ /* 0x040fe20000400000 */
[--C-:B------:R-:W-:Y:S01]  /*7960*/  HADD2.F32 R40, -RZ, R56.reuse.H0_H0 ;  /* 0x20000038ff287230 */ /* 0x100fe20000004100 */
[----:B------:R-:W-:Y:S01]  /*7970*/  F2FP.F16.F32.PACK_AB R54, R5, R4 ;  /* 0x000000040536723e */ /* 0x000fe200000000ff */
[C---:B------:R-:W-:Y:S01]  /*7980*/  FMUL R8, R38.reuse, R12 ;  /* 0x0000000c26087220 */ /* 0x040fe20000400000 */
        /* <DEDUP_REMOVED lines=13> */
[--C-:B------:R-:W-:Y:S02]  /*7a60*/  HADD2.F32 R43, -RZ, R58.reuse.H0_H0 ;  /* 0x2000003aff2b7230 */ /* 0x100fe40000004100 */
[----:B------:R-:W-:Y:S01]  /*7a70*/  FFMA R15, R41, R40, R15 ;  /* 0x00000028290f7223 */ /* 0x000fe2000000000f */
[C---:B------:R-:W-:Y:S01]  /*7a80*/  FMUL R12, R38.reuse, R16 ;  /* 0x00000010260c7220 */ /* 0x040fe20000400000 */
[----:B------:R-:W-:Y:S02]  /*7a90*/  HADD2.F32 R42, -RZ, R58.H1_H1 ;  /* 0x3000003aff2a7230 */ /* 0x000fe40000004100 */
[C---:B------:R-:W-:Y:S01]  /*7aa0*/  FMUL R13, R38.reuse, R17 ;  /* 0x00000011260d7220 */ /* 0x040fe20000400000 */
[C---:B------:R-:W-:Y:S01]  /*7ab0*/  FMUL R14, R38.reuse, R18 ;  /* 0x00000012260e7220 */ /* 0x040fe20000400000 */
[----:B------:R-:W-:Y:S01]  /*7ac0*/  F2FP.F16.F32.PACK_AB R69, R15, R10 ;  /* 0x0000000a0f45723e */ /* 0x000fe200000000ff */
[C---:B------:R-:W-:Y:S01]  /*7ad0*/  FFMA R12, R41.reuse, R43, R12 ;  /* 0x0000002b290c7223 */ /* 0x040fe2000000000c */
[----:B------:R-:W-:Y:S02]  /*7ae0*/  HADD2.F32 R40, -RZ, R59.H1_H1 ;  /* 0x3000003bff287230 */ /* 0x000fe40000004100 */
[C---:B------:R-:W-:Y:S01]  /*7af0*/  FFMA R13, R41.reuse, R42, R13 ;  /* 0x0000002a290d7223 */ /* 0x040fe2000000000d */
[----:B------:R-:W-:Y:S01]  /*7b00*/  FFMA R14, R41, R45, R14 ;  /* 0x0000002d290e7223 */ /* 0x000fe2000000000e */
[C---:B------:R-:W-:Y:S01]  /*7b10*/  FMUL R19, R38.reuse, R19 ;  /* 0x0000001326137220 */ /* 0x040fe20000400000 */
[--C-:B------:R-:W-:Y:S02]  /*7b20*/  HADD2.F32 R43, -RZ, R64.reuse.H0_H0 ;  /* 0x20000040ff2b7230 */ /* 0x100fe40000004100 */
        /* <DEDUP_REMOVED lines=13> */
[--C-:B------:R-:W-:Y:S01]  /*7c00*/  HADD2.F32 R42, -RZ, R66.reuse.H0_H0 ;  /* 0x20000042ff2a7230 */ /* 0x100fe20000004100 */
[----:B------:R3:W-:Y:S01]  /*7c10*/  STSM.16.M88.4 [R99+0x2400], R68 ;  /* 0x0024004463007844 */ /* 0x0007e20000000200 */
[----:B--2---:R-:W-:Y:S01]  /*7c20*/  F2FP.F16.F32.PACK_AB R52, R17, R16 ;  /* 0x000000101134723e */ /* 0x004fe200000000ff */
[----:B------:R-:W-:Y:S01]  /*7c30*/  FFMA R23, R41, R40, R23 ;  /* 0x0000002829177223 */ /* 0x000fe20000000017 */
        /* <DEDUP_REMOVED lines=19> */
[C---:B------:R-:W-:Y:S01]  /*7d70*/  FFMA R25, R41.reuse, R42, R25 ;  /* 0x0000002a29197223 */ /* 0x040fe20000000019 */
[----:B------:R-:W-:Y:S02]  /*7d80*/  HADD2.F32 R40, -RZ, R73.H1_H1 ;  /* 0x30000049ff287230 */ /* 0x000fe40000004100 */
[C---:B------:R-:W-:Y:S01]  /*7d90*/  FFMA R26, R41.reuse, R43, R26 ;  /* 0x0000002b291a7223 */ /* 0x040fe2000000001a */
[C---:B------:R-:W-:Y:S01]  /*7da0*/  FMUL R31, R38.reuse, R31 ;  /* 0x0000001f261f7220 */ /* 0x040fe20000400000 */
[--C-:B------:R-:W-:Y:S02]  /*7db0*/  HADD2.F32 R43, -RZ, R74.reuse.H0_H0 ;  /* 0x2000004aff2b7230 */ /* 0x100fe40000004100 */
[C---:B------:R-:W-:Y:S01]  /*7dc0*/  FMUL R28, R38.reuse, R32 ;  /* 0x00000020261c7220 */ /* 0x040fe20000400000 */
[----:B------:R-:W-:Y:S02]  /*7dd0*/  HADD2.F32 R42, -RZ, R74.H1_H1 ;  /* 0x3000004aff2a7230 */ /* 0x000fe40000004100 */
[C---:B------:R-:W-:Y:S01]  /*7de0*/  FMUL R29, R38.reuse, R33 ;  /* 0x00000021261d7220 */ /* 0x040fe20000400000 */
[--C-:B------:R-:W-:Y:S02]  /*7df0*/  HADD2.F32 R45, -RZ, R75.reuse.H0_H0 ;  /* 0x2000004bff2d7230 */ /* 0x100fe40000004100 */
[C---:B------:R-:W-:Y:S01]  /*7e00*/  FMUL R30, R38.reuse, R34 ;  /* 0x00000022261e7220 */ /* 0x040fe20000400000 */
[----:B------:R-:W-:Y:S02]  /*7e10*/  HADD2.F32 R44, -RZ, R75.H1_H1 ;  /* 0x3000004bff2c7230 */ /* 0x000fe40000004100 */
[C---:B------:R-:W-:Y:S01]  /*7e20*/  FFMA R31, R41.reuse, R40, R31 ;  /* 0x00000028291f7223 */ /* 0x040fe2000000001f */
        /* <DEDUP_REMOVED lines=9> */
[----:B------:R3:W-:Y:S01]  /*7ec0*/  STSM.16.M88.4 [R102+0x2000], R52 ;  /* 0x0020003466007844 */ /* 0x0007e20000000200 */
[----:B------:R-:W-:Y:S02]  /*7ed0*/  F2FP.F16.F32.PACK_AB R106, R29, R28 ;  /* 0x0000001c1d6a723e */ /* 0x000fe400000000ff */
[----:B------:R-:W-:Y:S02]  /*7ee0*/  F2FP.F16.F32.PACK_AB R107, R35, R30 ;  /* 0x0000001e236b723e */ /* 0x000fe400000000ff */
[----:B-1----:R-:W-:Y:S03]  /*7ef0*/  @P6 PRMT R63, R108, 0x654, R63 ;  /* 0x000006546c3f6816 */ /* 0x002fe6000000003f */
[----:B------:R3:W-:Y:S01]  /*7f00*/  STSM.16.M88.4 [R103+0x2000], R104 ;  /* 0x0020006867007844 */ /* 0x0007e20000000200 */
[----:B------:R-:W-:Y:S01]  /*7f10*/  @!PT LDS RZ, [RZ] ;  /* 0x00000000fffff984 */ /* 0x000fe20000000800 */
[----:B------:R-:W-:Y:S01]  /*7f20*/  @!PT LDS RZ, [RZ] ;  /* 0x00000000fffff984 */ /* 0x000fe20000000800 */
[----:B------:R-:W-:Y:S01]  /*7f30*/  @!PT LDS RZ, [RZ] ;  /* 0x00000000fffff984 */ /* 0x000fe20000000800 */
[----:B------:R-:W-:Y:S01]  /*7f40*/  @!PT LDS RZ, [RZ] ;  /* 0x00000000fffff984 */ /* 0x000fe20000000800 */
[----:B------:R1:W-:Y:S07]  /*7f50*/  MEMBAR.ALL.CTA ;  /* 0x0000000000007992 */ /* 0x0003ee0000008000 */
[----:B-1----:R-:W1:Y:S02]  /*7f60*/  FENCE.VIEW.ASYNC.S ;  /* 0x00000000000073c6 */ /* 0x002e640000000000 */
[----:B-1----:R-:W-:Y:S06]  /*7f70*/  BAR.SYNC.DEFER_BLOCKING 0x1, 0x80 ;  /* 0x0042000000007b1d */ /* 0x002fec0000010000 */
[----:B------:R-:W-:Y:S05]  /*7f80*/  @P0 BRA `(.L_x_121) ;  /* 0x0000000000240947 */ /* 0x000fea0003800000 */
[----:B------:R-:W-:Y:S02]  /*7f90*/  UIADD3 UR4, UP0, UPT, UR62, 0x680, URZ ;  /* 0x000006803e047890 */ /* 0x000fe4000ff1e0ff */
[----:B------:R-:W-:Y:S02]  /*7fa0*/  UIADD3 UR9, UPT, UPT, UR49, 0x40, URZ ;  /* 0x0000004031097890 */ /* 0x000fe4000fffe0ff */
[----:B------:R-:W-:Y:S02]  /*7fb0*/  UIADD3 UR8, UPT, UPT, UR44, 0x2400, URZ ;  /* 0x000024002c087890 */ /* 0x000fe4000fffe0ff */
[----:B------:R-:W-:Y:S01]  /*7fc0*/  UIADD3.X UR5, UPT, UPT, URZ, UR63, URZ, UP0, !UPT ;  /* 0x0000003fff057290 */ /* 0x000fe200087fe4ff */
[----:B------:R-:W-:Y:S01]  /*7fd0*/  UMOV UR10, UR50 ;  /* 0x00000032000a7c82 */ /* 0x000fe20008000000 */
[----:B------:R-:W-:Y:S07]  /*7fe0*/  UMOV UR11, UR36 ;  /* 0x00000024000b7c82 */ /* 0x000fee0008000000 */
[----:B------:R1:W-:Y:S01]  /*7ff0*/  UTMASTG.3D [UR8], [UR4] ;  /* 0x00000008040073b5 */ /* 0x0003e20008010000 */
[----:B------:R0:W-:Y:S01]  /*8000*/  UTMACMDFLUSH ;  /* 0x00000000000079b7 */ /* 0x0001e20000000000 */
[----:B-1----:R-:W-:Y:S04]  /*8010*/  DEPBAR.LE SB0, 0x1 ;  /* 0x000080400000791a */ /* 0x002fe80000000000 */
.L_x_121:
[----:B------:R-:W-:Y:S05]  /*8020*/  BSYNC.RECONVERGENT B0 ;  /* 0x0000000000007941 */ /* 0x000fea0003800200 */
.L_x_120:
[----:B------:R-:W-:Y:S01]  /*8030*/  BAR.SYNC.DEFER_BLOCKING 0x1, 0x80 ;  /* 0x0042000000007b1d */ /* 0x000fe20000010000 */
[----:B------:R-:W-:Y:S04]  /*8040*/  UIADD3 UR4, UPT, UPT, UR46, 0x1, URZ ;  /* 0x000000012e047890 */ /* 0x000fe8000fffe0ff */
[----:B------:R-:W-:Y:S04]  /*8050*/  UISETP.NE.AND UP0, UPT, UR4, 0x4, UPT ;  /* 0x000000040400788c */ /* 0x000fe8000bf05270 */
[----:B------:R-:W-:Y:S01]  /*8060*/  USEL UR45, UR4, URZ, UP0 ;  /* 0x000000ff042d7287 */ /* 0x000fe20008000000 */
[----:B------:R1:W-:Y:S01]  /*8070*/  @P6 SYNCS.ARRIVE.TRANS64.RED.A1T0 RZ, [R63+URZ], RZ ;  /* 0x000000ff3fff69a7 */ /* 0x0003e200081004ff */
[----:B------:R-:W-:Y:S01]  /*8080*/  BSSY B1, `(.L_x_122) ;  /* 0x0000018000017945 */ /* 0x000fe20003800000 */
[----:B------:R-:W2:Y:S02]  /*8090*/  @P6 SYNCS.PHASECHK.TRANS64.TRYWAIT P0, [R109+URZ+0x90], R110 ;  /* 0x0000906e6d0065a7 */ /* 0x000ea400080011ff */
[----:B--2---:R-:W-:Y:S01]  /*80a0*/  @P6 SEL R60, RZ, 0x1, !P0 ;  /* 0x00000001ff3c6807 */ /* 0x004fe20004000000 */
[----:B-1----:R-:W-:Y:S06]  /*80b0*/  @!P6 BRA `(.L_x_123) ;  /* 0x000000000050e947 */ /* 0x002fec0003800000 */
        /* <DEDUP_REMOVED lines=8> */
[----:B------:R-:W-:Y:S04]  /*8140*/  SHF.L.U32 R4, R94, 0x1f, RZ ;  /* 0x0000001f5e047819 */ /* 0x000fe800000006ff */
[----:B------:R-:W1:Y:S02]  /*8150*/  SYNCS.PHASECHK.TRANS64.TRYWAIT P0, [R109+URZ+0x90], R4 ;  /* 0x000090046d0075a7 */ /* 0x000e6400080011ff */
[----:B-1----:R-:W-:Y:S05]  /*8160*/  @!P0 BRA `(.L_x_126) ;  /* 0x0000002400f88947 */ /* 0x002fea0003800000 */
.L_x_125:
[----:B------:R-:W-:Y:S05]  /*8170*/  BSYNC B0 ;  /* 0x0000000000007941 */ /* 0x000fea0003800000 */
.L_x_124:
[----:B------:R-:W-:Y:S02]  /*8180*/  ISETP.NE.AND P0, PT, R61, RZ, PT ;  /* 0x000000ff3d00720c */ /* 0x000fe40003f05270 */
[----:B------:R-:W-:Y:S11]  /*8190*/  IADD3 R46, PT, PT, R46, 0x1, RZ ;  /* 0x000000012e2e7810 */ /* 0x000ff60007ffe0ff */
[----:B-1----:R-:W-:Y:S01]  /*81a0*/  @P0 IMAD.IADD R4, R95, 0x1, R0 ;  /* 0x000000015f040824 */ /* 0x002fe200078e0200 */
[----:B------:R-:W-:Y:S05]  /*81b0*/  @P0 WARPSYNC.ALL ;  /* 0x0000000000000948 */ /* 0x000fea0003800000 */
[----:B------:R1:W2:Y:S04]  /*81c0*/  @P0 LDSM.16.M88.4 R48, [R3+UR44+0x400] ;  /* 0x0004002c0330083b */ /* 0x0002a80008000200 */
[----:B------:R1:W4:Y:S04]  /*81d0*/  @P0 LDSM.16.M88.4 R56, [R2+0x400] ;  /* 0x000400000238083b */ /* 0x0003280000000200 */
[----:B------:R1:W1:Y:S04]  /*81e0*/  @P0 LDSM.16.M88.4 R64, [R0+0x400] ;  /* 0x000400000040083b */ /* 0x0002680000000200 */
[----:B------:R1:W1:Y:S02]  /*81f0*/  @P0 LDSM.16.M88.4 R72, [R4+0x400] ;  /* 0x000400000448083b */ /* 0x0002640000000200 */
.L_x_123:
[----:B------:R-:W-:Y:S05]  /*8200*/  BSYNC B1 ;  /* 0x0000000000017941 */ /* 0x000fea0003800000 */
.L_x_122:
[----:B-1----:R-:W-:Y:S05]  /*8210*/  VIADD R3, R39, 0x80 ;  /* 0x0000008027037836 */ /* 0x002fea0000000000 */
[----:B------:R-:W-:Y:S04]  /*8220*/  SHF.R.U32.HI R3, RZ, 0x15, R3 ;  /* 0x00000015ff037819 */ /* 0x000fe80000011603 */
[----:B------:R-:W-:Y:S11]  /*8230*/  LOP3.LUT P0, RZ, R3, 0x3, R86, 0x48, !PT ;  /* 0x0000000303ff7812 */ /* 0x000ff60007804856 */
[----:B------:R-:W-:Y:S02]  /*8240*/  @!UPT UIADD3 URZ, UPT, UPT, URZ, URZ, URZ ;  /* 0x000000fffffff290 */ /* 0x000fe4000fffe0ff */
[----:B------:R-:W-:Y:S05]  /*8250*/  @!P0 BRA `(.L_x_127) ;  /* 0x0000000000408947 */ /* 0x000fea0003800000 */
[----:B------:R-:W1:Y:S01]  /*8260*/  LDCU.64 UR8, c[0x4][0x70] ;  /* 0x01000e00ff0877ac */ /* 0x000e620008000a00 */
[----:B------:R-:W-:Y:S01]  /*8270*/  MOV R3, 0x0 ;  /* 0x0000000000037802 */ /* 0x000fe20000000f00 */
[----:B------:R-:W-:Y:S02]  /*8280*/  HFMA2 R12, -RZ, RZ, 0, 5.9604644775390625e-08 ;  /* 0x00000001ff0c7431 */ /* 0x000fe400000001ff */
[----:B------:R-:W-:Y:S02]  /*8290*/  IMAD.MOV.U32 R8, RZ, RZ, 0x192 ;  /* 0x00000192ff087424 */ /* 0x000fe400078e00ff */
[----:B------:R-:W-:Y:S01]  /*82a0*/  IMAD.MOV.U32 R13, RZ, RZ, RZ ;  /* 0x000000ffff0d7224 */ /* 0x000fe200078e00ff */
[----:B------:R-:W5:Y:S01]  /*82b0*/  LDCU.64 UR6, c[0x4][0x78] ;  /* 0x01000f00ff0677ac */ /* 0x000f620008000a00 */
[----:B------:R-:W2:Y:S01]  /*82c0*/  LDC.64 R2, c[0x4][R3] ;  /* 0x0100000003027b82 */ /* 0x000ea20000000a00 */
[----:B------:R-:W3:Y:S01]  /*82d0*/  LDCU.64 UR4, c[0x4][0x10] ;  /* 0x01000200ff0477ac */ /* 0x000ee20008000a00 */
[----:B-1----:R-:W-:Y:S01]  /*82e0*/  MOV R5, UR9 ;  /* 0x0000000900057c02 */ /* 0x002fe20008000f00 */
[----:B------:R-:W-:Y:S01]  /*82f0*/  IMAD.U32 R4, RZ, RZ, UR8 ;  /* 0x00000008ff047e24 */ /* 0x000fe2000f8e00ff */
[----:B-----5:R-:W-:Y:S01]  /*8300*/  MOV R7, UR7 ;  /* 0x0000000700077c02 */ /* 0x020fe20008000f00 */
[----:B------:R-:W-:Y:S01]  /*8310*/  IMAD.U32 R6, RZ, RZ, UR6 ;  /* 0x00000006ff067e24 */ /* 0x000fe2000f8e00ff */
[----:B---3--:R-:W-:Y:S01]  /*8320*/  MOV R11, UR5 ;  /* 0x00000005000b7c02 */ /* 0x008fe20008000f00 */
[----:B------:R-:W-:Y:S02]  /*8330*/  IMAD.U32 R10, RZ, RZ, UR4 ;  /* 0x00000004ff0a7e24 */ /* 0x000fe4000f8e00ff */
[----:B------:R-:W-:Y:S07]  /*8340*/  LEPC R20, `(.L_x_127) ;  /* 0x000000001014794e */ /* 0x000fee0000000000 */
[----:B--2-4-:R-:W-:Y:S05]  /*8350*/  CALL.ABS.NOINC R2 ;  /* 0x0000000002007343 */ /* 0x014fea0003c00000 */
.L_x_127:
[----:B------:R-:W-:Y:S05]  /*8360*/  WARPSYNC.ALL ;  /* 0x0000000000007948 */ /* 0x000fea0003800000 */
[----:B------:R-:W-:Y:S01]  /*8370*/  R2UR UR4, R39 ;  /* 0x00000000270472ca */ /* 0x000fe200000e0000 */
[--C-:B--2---:R-:W-:Y:S01]  /*8380*/  HADD2.F32 R40, -RZ, R48.reuse.H0_H0 ;  /* 0x20000030ff287230 */ /* 0x104fe20000004100 */
[----:B------:R-:W-:Y:S01]  /*8390*/  ISETP.NE.AND P6, PT, R98, RZ, PT ;  /* 0x000000ff6200720c */ /* 0x000fe20003fc5270 */
[----:B------:R-:W-:Y:S01]  /*83a0*/  HADD2.F32 R43, -RZ, R48.H1_H1 ;  /* 0x30000030ff2b7230 */ /* 0x000fe20000004100 */
[----:B------:R-:W-:Y:S01]  /*83b0*/  ISETP.NE.AND P0, PT, R97, RZ, PT ;  /* 0x000000ff6100720c */ /* 0x000fe20003f05270 */
[----:B------:R-:W-:Y:S01]  /*83c0*/  HADD2.F32 R42, -RZ, R49.H0_H0 ;  /* 0x20000031ff2a7230 */ /* 0x000fe20000004100 */
[----:B------:R-:W-:Y:S01]  /*83d0*/  MOV R63, UR45 ;  /* 0x0000002d003f7c02 */ /* 0x000fe20008000f00 */
[--C-:B------:R-:W-:Y:S01]  /*83e0*/  HADD2.F32 R45, -RZ, R51.reuse.H0_H0 ;  /* 0x20000033ff2d7230 */ /* 0x100fe20000004100 */
[----:B------:R-:W-:Y:S01]  /*83f0*/  BSSY.RECONVERGENT B0, `(.L_x_128) ;  /* 0x0000088000007945 */ /* 0x000fe20003800200 */
[----:B------:R-:W-:Y:S01]  /*8400*/  HADD2.F32 R44, -RZ, R51.H1_H1 ;  /* 0x30000033ff2c7230 */ /* 0x000fe20000004100 */
[----:B------:R-:W-:Y:S03]  /*8410*/  LEA R110, R46, UR44, 0x3 ;  /* 0x0000002c2e6e7c11 */ /* 0x000fe6000f8e18ff */
[----:B------:R-:W1:Y:S02]  /*8420*/  LDTM.16dp256bit.x8 R4, tmem[UR4+0x80] ;  /* 0x00008004000479ee */ /* 0x000e6400081a0000 */
[----:B------:R-:W-:Y:S02]  /*8430*/  @P6 LEA R63, R63, UR44, 0x3 ;  /* 0x0000002c3f3f6c11 */ /* 0x000fe4000f8e18ff */
[----:B------:R-:W-:Y:S02]  /*8440*/  @P6 SHF.L.U32 R109, R94, 0x1f, RZ ;  /* 0x0000001f5e6d6819 */ /* 0x000fe400000006ff */
[----:B------:R-:W-:Y:S04]  /*8450*/  @P6 IADD3 R63, PT, PT, R63, 0xb0, RZ ;  /* 0x000000b03f3f6810 */ /* 0x000fe80007ffe0ff */
[----:B------:R-:W-:Y:S01]  /*8460*/  @P6 PRMT R63, R108, 0x654, R63 ;  /* 0x000006546c3f6816 */ /* 0x000fe2000000003f */
[C---:B-1----:R-:W-:Y:S01]  /*8470*/  FMUL R0, R38.reuse, R4 ;  /* 0x0000000426007220 */ /* 0x042fe20000400000 */
[C---:B------:R-:W-:Y:S01]  /*8480*/  FMUL R2, R38.reuse, R5 ;  /* 0x0000000526027220 */ /* 0x040fe20000400000 */
        /* <DEDUP_REMOVED lines=9> */
[----:B---3--:R-:W-:Y:S01]  /*8520*/  F2FP.F16.F32.PACK_AB R68, R2, R0 ;  /* 0x000000000244723e */ /* 0x008fe200000000ff */
[C---:B------:R-:W-:Y:S01]  /*8530*/  FFMA R7, R41.reuse, R40, R7 ;  /* 0x0000002829077223 */ /* 0x040fe20000000007 */
[----:B------:R-:W-:Y:S01]  /*8540*/  FFMA R4, R41, R43, R4 ;  /* 0x0000002b29047223 */ /* 0x000fe20000000004 */
[C---:B------:R-:W-:Y:S01]  /*8550*/  FMUL R5, R38.reuse, R9 ;  /* 0x0000000926057220 */ /* 0x040fe20000400000 */
[C---:B------:R-:W-:Y:S01]  /*8560*/  FMUL R6, R38.reuse, R10 ;  /* 0x0000000a26067220 */ /* 0x040fe20000400000 */
[C---:B------:R-:W-:Y:S01]  /*8570*/  FMUL R11, R38.reuse, R11 ;  /* 0x0000000b260b7220 */ /* 0x040fe20000400000 */
[--C-:B----4-:R-:W-:Y:S01]  /*8580*/  HADD2.F32 R40, -RZ, R56.reuse.H0_H0 ;  /* 0x20000038ff287230 */ /* 0x110fe20000004100 */
[----:B------:R-:W-:Y:S01]  /*8590*/  F2FP.F16.F32.PACK_AB R69, R7, R3 ;  /* 0x000000030745723e */ /* 0x000fe200000000ff */
[C---:B------:R-:W-:Y:S01]  /*85a0*/  FFMA R5, R41.reuse, R42, R5 ;  /* 0x0000002a29057223 */ /* 0x040fe20000000005 */
[C---:B------:R-:W-:Y:S01]  /*85b0*/  FFMA R6, R41.reuse, R45, R6 ;  /* 0x0000002d29067223 */ /* 0x040fe20000000006 */
[----:B------:R-:W-:Y:S01]  /*85c0*/  FFMA R11, R41, R44, R11 ;  /* 0x0000002c290b7223 */ /* 0x000fe2000000000b */
[C---:B------:R-:W-:Y:S01]  /*85d0*/  FMUL R8, R38.reuse, R12 ;  /* 0x0000000c26087220 */ /* 0x040fe20000400000 */
[----:B------:R-:W-:Y:S01]  /*85e0*/  HADD2.F32 R42, -RZ, R56.H1_H1 ;  /* 0x30000038ff2a7230 */ /* 0x000fe20000004100 */
[----:B------:R-:W-:Y:S01]  /*85f0*/  F2FP.F16.F32.PACK_AB R70, R5, R4 ;  /* 0x000000040546723e */ /* 0x000fe200000000ff */
[C---:B------:R-:W-:Y:S01]  /*8600*/  FMUL R9, R38.reuse, R13 ;  /* 0x0000000d26097220 */ /* 0x040fe20000400000 */
[----:B------:R-:W-:Y:S01]  /*8610*/  F2FP.F16.F32.PACK_AB R71, R11, R6 ;  /* 0x000000060b47723e */ /* 0x000fe200000000ff */
[C---:B------:R-:W-:Y:S01]  /*8620*/  FFMA R8, R41.reuse, R40, R8 ;  /* 0x0000002829087223 */ /* 0x040fe20000000008 */
[--C-:B------:R-:W-:Y:S02]  /*8630*/  HADD2.F32 R43, -RZ, R57.reuse.H0_H0 ;  /* 0x20000039ff2b7230 */ /* 0x100fe40000004100 */
[----:B------:R-:W-:Y:S01]  /*8640*/  FFMA R9, R41, R42, R9 ;  /* 0x0000002a29097223 */ /* 0x000fe20000000009 */
[C---:B------:R-:W-:Y:S01]  /*8650*/  FMUL R10, R38.reuse, R14 ;  /* 0x0000000e260a7220 */ /* 0x040fe20000400000 */
[----:B------:R-:W-:Y:S01]  /*8660*/  HADD2.F32 R40, -RZ, R57.H1_H1 ;  /* 0x30000039ff287230 */ /* 0x000fe20000004100 */
[----:B------:R1:W-:Y:S01]  /*8670*/  STSM.16.M88.4 [R100+0x4400], R68 ;  /* 0x0044004464007844 */ /* 0x0003e20000000200 */
[C---:B------:R-:W-:Y:S01]  /*8680*/  FMUL R15, R38.reuse, R15 ;  /* 0x0000000f260f7220 */ /* 0x040fe20000400000 */
[----:B------:R-:W-:Y:S01]  /*8690*/  F2FP.F16.F32.PACK_AB R52, R9, R8 ;  /* 0x000000080934723e */ /* 0x000fe200000000ff */
[C---:B------:R-:W-:Y:S01]  /*86a0*/  FFMA R10, R41.reuse, R43, R10 ;  /* 0x0000002b290a7223 */ /* 0x040fe2000000000a */
[--C-:B------:R-:W-:Y:S02]  /*86b0*/  HADD2.F32 R42, -RZ, R58.reuse.H0_H0 ;  /* 0x2000003aff2a7230 */ /* 0x100fe40000004100 */
        /* <DEDUP_REMOVED lines=26> */
[----:B-1----:R-:W-:Y:S01]  /*8860*/  F2FP.F16.F32.PACK_AB R68, R17, R16 ;  /* 0x000000101144723e */ /* 0x002fe200000000ff */
        /* <DEDUP_REMOVED lines=45> */
[----:B------:R-:W-:Y:S05]  /*8b40*/  F2FP.F16.F32.PACK_AB R107, R35, R30 ;  /* 0x0000001e236b723e */ /* 0x000fea00000000ff */
        /* <DEDUP_REMOVED lines=18> */
.L_x_129:
[----:B------:R-:W-:Y:S05]  /*8c70*/  BSYNC.RECONVERGENT B0 ;  /* 0x0000000000007941 */ /* 0x000fea0003800200 */
.L_x_128:
[----:B------:R-:W-:Y:S01]  /*8c80*/  BAR.SYNC.DEFER_BLOCKING 0x1, 0x80 ;  /* 0x0042000000007b1d */ /* 0x000fe20000010000 */
[----:B------:R-:W-:Y:S04]  /*8c90*/  UIADD3 UR4, UPT, UPT, UR45, 0x1, URZ ;  /* 0x000000012d047890 */ /* 0x000fe8000fffe0ff */
[----:B------:R-:W-:Y:S04]  /*8ca0*/  UISETP.NE.AND UP0, UPT, UR4, 0x4, UPT ;  /* 0x000000040400788c */ /* 0x000fe8000bf05270 */
[----:B------:R-:W-:Y:S01]  /*8cb0*/  USEL UR46, UR4, URZ, UP0 ;  /* 0x000000ff042e7287 */ /* 0x000fe20008000000 */
[----:B------:R1:W-:Y:S01]  /*8cc0*/  @P6 SYNCS.ARRIVE.TRANS64.RED.A1T0 RZ, [R63+URZ], RZ ;  /* 0x000000ff3fff69a7 */ /* 0x0003e200081004ff */
[----:B------:R-:W-:Y:S01]  /*8cd0*/  BSSY B1, `(.L_x_130) ;  /* 0x0000018000017945 */ /* 0x000fe20003800000 */
[----:B------:R-:W3:Y:S02]  /*8ce0*/  @P6 SYNCS.PHASECHK.TRANS64.TRYWAIT P0, [R110+URZ+0x90], R109 ;  /* 0x0000906d6e0065a7 */ /* 0x000ee400080011ff */
[----:B---3--:R-:W-:Y:S01]  /*8cf0*/  @P6 SEL R60, RZ, 0x1, !P0 ;  /* 0x00000001ff3c6807 */ /* 0x008fe20004000000 */
        /* <DEDUP_REMOVED lines=12> */
.L_x_133:
[----:B------:R-:W-:Y:S05]  /*8dc0*/  BSYNC B0 ;  /* 0x0000000000007941 */ /* 0x000fea0003800000 */
.L_x_132:
[----:B------:R-:W-:Y:S11]  /*8dd0*/  ISETP.NE.AND P0, PT, R61, RZ, PT ;  /* 0x000000ff3d00720c */ /* 0x000ff60003f05270 */
[----:B------:R-:W-:Y:S02]  /*8de0*/  @!UPT UIADD3 URZ, UPT, UPT, URZ, URZ, URZ ;  /* 0x000000fffffff290 */ /* 0x000fe4000fffe0ff */
[----:B------:R-:W-:Y:S01]  /*8df0*/  @P0 IADD3 R2, PT, PT, R95, R62, RZ ;  /* 0x0000003e5f020210 */ /* 0x000fe20007ffe0ff */
[----:B------:R-:W-:Y:S05]  /*8e00*/  @P0 WARPSYNC.ALL ;  /* 0x0000000000000948 */ /* 0x000fea0003800000 */
[----:B------:R3:W4:Y:S04]  /*8e10*/  @P0 LDSM.16.M88.4 R48, [R46+UR44+0x400] ;  /* 0x0004002c2e30083b */ /* 0x0007280008000200 */
[----:B------:R3:W1:Y:S04]  /*8e20*/  @P0 LDSM.16.M88.4 R56, [R0+0x400] ;  /* 0x000400000038083b */ /* 0x0006680000000200 */
[----:B------:R3:W1:Y:S04]  /*8e30*/  @P0 LDSM.16.M88.4 R64, [R62+0x400] ;  /* 0x000400003e40083b */ /* 0x0006680000000200 */
[----:B------:R3:W1:Y:S02]  /*8e40*/  @P0 LDSM.16.M88.4 R72, [R2+0x400] ;  /* 0x000400000248083b */ /* 0x0006640000000200 */
.L_x_131:
[----:B------:R-:W-:Y:S05]  /*8e50*/  BSYNC B1 ;  /* 0x0000000000017941 */ /* 0x000fea0003800000 */
.L_x_130:
        /* <DEDUP_REMOVED lines=11> */
[----:B---3--:R-:W3:Y:S01]  /*8f10*/  LDC.64 R2, c[0x4][R3] ;  /* 0x0100000003027b82 */ /* 0x008ee20000000a00 */
[----:B------:R-:W2:Y:S01]  /*8f20*/  LDCU.64 UR4, c[0x4][0x10] ;  /* 0x01000200ff0477ac */ /* 0x000ea20008000a00 */
[----:B-1----:R-:W-:Y:S01]  /*8f30*/  MOV R5, UR9 ;  /* 0x0000000900057c02 */ /* 0x002fe20008000f00 */
[----:B------:R-:W-:Y:S01]  /*8f40*/  IMAD.U32 R4, RZ, RZ, UR8 ;  /* 0x00000008ff047e24 */ /* 0x000fe2000f8e00ff */
[----:B-----5:R-:W-:Y:S01]  /*8f50*/  MOV R7, UR7 ;  /* 0x0000000700077c02 */ /* 0x020fe20008000f00 */
[----:B------:R-:W-:Y:S01]  /*8f60*/  IMAD.U32 R6, RZ, RZ, UR6 ;  /* 0x00000006ff067e24 */ /* 0x000fe2000f8e00ff */
[----:B--2---:R-:W-:Y:S01]  /*8f70*/  MOV R11, UR5 ;  /* 0x00000005000b7c02 */ /* 0x004fe20008000f00 */
[----:B------:R-:W-:Y:S02]  /*8f80*/  IMAD.U32 R10, RZ, RZ, UR4 ;  /* 0x00000004ff0a7e24 */ /* 0x000fe4000f8e00ff */
[----:B------:R-:W-:Y:S07]  /*8f90*/  LEPC R20, `(.L_x_135) ;  /* 0x000000001014794e */ /* 0x000fee0000000000 */
[----:B---34-:R-:W-:Y:S05]  /*8fa0*/  CALL.ABS.NOINC R2 ;  /* 0x0000000002007343 */ /* 0x018fea0003c00000 */
.L_x_135:
[----:B------:R-:W-:Y:S01]  /*8fb0*/  ISETP.NE.AND P0, PT, R97, RZ, PT ;  /* 0x000000ff6100720c */ /* 0x000fe20003f05270 */
[----:B------:R-:W-:Y:S05]  /*8fc0*/  WARPSYNC.ALL ;  /* 0x0000000000007948 */ /* 0x000fea0003800000 */
[----:B------:R-:W-:Y:S01]  /*8fd0*/  R2UR UR4, R39 ;  /* 0x00000000270472ca */ /* 0x000fe200000e0000 */
[--C-:B----4-:R-:W-:Y:S01]  /*8fe0*/  HADD2.F32 R40, -RZ, R48.reuse.H0_H0 ;  /* 0x20000030ff287230 */ /* 0x110fe20000004100 */
[----:B------:R-:W1:Y:S01]  /*8ff0*/  S2UR UR6, SR_CgaCtaId ;  /* 0x00000000000679c3 */ /* 0x000e620000008800 */
[----:B------:R-:W-:Y:S01]  /*9000*/  HADD2.F32 R42, -RZ, R48.H1_H1 ;  /* 0x30000030ff2a7230 */ /* 0x000fe20000004100 */
[----:B------:R-:W-:Y:S01]  /*9010*/  R2UR UR5, R101 ;  /* 0x00000000650572ca */ /* 0x000fe200000e0000 */
[--C-:B------:R-:W-:Y:S01]  /*9020*/  HADD2.F32 R43, -RZ, R49.reuse.H0_H0 ;  /* 0x20000031ff2b7230 */ /* 0x100fe20000004100 */
[----:B------:R-:W-:Y:S01]  /*9030*/  BSSY.RECONVERGENT B0, `(.L_x_136) ;  /* 0x0000088000007945 */ /* 0x000fe20003800200 */
[----:B------:R-:W-:Y:S02]  /*9040*/  HADD2.F32 R44, -RZ, R49.H1_H1 ;  /* 0x30000031ff2c7230 */ /* 0x000fe40000004100 */
[--C-:B------:R-:W-:Y:S02]  /*9050*/  HADD2.F32 R45, -RZ, R50.reuse.H0_H0 ;  /* 0x20000032ff2d7230 */ /* 0x100fe40000004100 */
[----:B---3--:R-:W-:Y:S02]  /*9060*/  HADD2.F32 R46, -RZ, R50.H1_H1 ;  /* 0x30000032ff2e7230 */ /* 0x008fe40000004100 */
[----:B------:R-:W3:Y:S01]  /*9070*/  LDTM.16dp256bit.x8 R4, tmem[UR4+0xc0] ;  /* 0x0000c004000479ee */ /* 0x000ee200081a0000 */
[----:B------:R-:W-:Y:S01]  /*9080*/  NOP ;  /* 0x0000000000007918 */ /* 0x000fe20000000000 */
[--C-:B------:R-:W-:Y:S02]  /*9090*/  HADD2.F32 R47, -RZ, R51.reuse.H0_H0 ;  /* 0x20000033ff2f7230 */ /* 0x100fe40000004100 */
[----:B------:R-:W-:Y:S01]  /*90a0*/  UIADD3 UR4, UPT, UPT, UR5, 0x120, URZ ;  /* 0x0000012005047890 */ /* 0x000fe2000fffe0ff */
[----:B------:R-:W-:Y:S02]  /*90b0*/  HADD2.F32 R49, -RZ, R51.H1_H1 ;  /* 0x30000033ff317230 */ /* 0x000fe40000004100 */
[--C-:B------:R-:W-:Y:S02]  /*90c0*/  HADD2.F32 R48, -RZ, R56.reuse.H0_H0 ;  /* 0x20000038ff307230 */ /* 0x100fe40000004100 */
[----:B------:R-:W-:Y:S02]  /*90d0*/  HADD2.F32 R51, -RZ, R56.H1_H1 ;  /* 0x30000038ff337230 */ /* 0x000fe40000004100 */
[--C-:B------:R-:W-:Y:S02]  /*90e0*/  HADD2.F32 R50, -RZ, R57.reuse.H0_H0 ;  /* 0x20000039ff327230 */ /* 0x100fe40000004100 */
[----:B--2---:R-:W-:Y:S02]  /*90f0*/  HADD2.F32 R52, -RZ, R57.H1_H1 ;  /* 0x30000039ff347230 */ /* 0x004fe40000004100 */
[--C-:B------:R-:W-:Y:S02]  /*9100*/  HADD2.F32 R53, -RZ, R58.reuse.H0_H0 ;  /* 0x2000003aff357230 */ /* 0x100fe40000004100 */
[----:B------:R-:W-:Y:S02]  /*9110*/  HADD2.F32 R54, -RZ, R58.H1_H1 ;  /* 0x3000003aff367230 */ /* 0x000fe40000004100 */
[--C-:B------:R-:W-:Y:S02]  /*9120*/  HADD2.F32 R55, -RZ, R59.reuse.H0_H0 ;  /* 0x2000003bff377230 */ /* 0x100fe40000004100 */
[----:B------:R-:W-:Y:S02]  /*9130*/  HADD2.F32 R56, -RZ, R59.H1_H1 ;  /* 0x3000003bff387230 */ /* 0x000fe40000004100 */
[--C-:B------:R-:W-:Y:S01]  /*9140*/  HADD2.F32 R57, -RZ, R64.reuse.H0_H0 ;  /* 0x20000040ff397230 */ /* 0x100fe20000004100 */
[----:B-1----:R-:W-:Y:S01]  /*9150*/  UPRMT UR4, UR6, 0x654, UR4 ;  /* 0x0000065406047896 */ /* 0x002fe20008000004 */
[C---:B---3--:R-:W-:Y:S01]  /*9160*/  FMUL R4, R38.reuse, R4 ;  /* 0x0000000426047220 */ /* 0x048fe20000400000 */
[C---:B------:R-:W-:Y:S01]  /*9170*/  FMUL R5, R38.reuse, R5 ;  /* 0x0000000526057220 */ /* 0x040fe20000400000 */
[C---:B------:R-:W-:Y:S01]  /*9180*/  FMUL R6, R38.reuse, R6 ;  /* 0x0000000626067220 */ /* 0x040fe20000400000 */
[C---:B------:R-:W-:Y:S01]  /*9190*/  FMUL R7, R38.reuse, R7 ;  /* 0x0000000726077220 */ /* 0x040fe20000400000 */
[C---:B------:R-:W-:Y:S01]  /*91a0*/  FFMA R4, R41.reuse, R40, R4 ;  /* 0x0000002829047223 */ /* 0x040fe20000000004 */
[C---:B------:R-:W-:Y:S01]  /*91b0*/  FFMA R5, R41.reuse, R42, R5 ;  /* 0x0000002a29057223 */ /* 0x040fe20000000005 */
[C---:B------:R-:W-:Y:S01]  /*91c0*/  FFMA R6, R41.reuse, R43, R6 ;  /* 0x0000002b29067223 */ /* 0x040fe20000000006 */
[----:B------:R-:W-:Y:S01]  /*91d0*/  FFMA R7, R41, R44, R7 ;  /* 0x0000002c29077223 */ /* 0x000fe20000000007 */
[----:B------:R-:W-:Y:S01]  /*91e0*/  SYNCS.ARRIVE.TRANS64.RED.A1T0 RZ, [UR4], RZ ;  /* 0x000000ffffff79a7 */ /* 0x000fe20008100404 */
[C---:B------:R-:W-:Y:S01]  /*91f0*/  FMUL R8, R38.reuse, R8 ;  /* 0x0000000826087220 */ /* 0x040fe20000400000 */
[----:B------:R-:W-:Y:S01]  /*9200*/  F2FP.F16.F32.PACK_AB R104, R5, R4 ;  /* 0x000000040568723e */ /* 0x000fe200000000ff */
[C---:B------:R-:W-:Y:S01]  /*9210*/  FMUL R9, R38.reuse, R9 ;  /* 0x0000000926097220 */ /* 0x040fe20000400000 */
[----:B------:R-:W-:Y:S01]  /*9220*/  F2FP.F16.F32.PACK_AB R105, R7, R6 ;  /* 0x000000060769723e */ /* 0x000fe200000000ff */
[C---:B------:R-:W-:Y:S01]  /*9230*/  FFMA R8, R41.reuse, R45, R8 ;  /* 0x0000002d29087223 */ /* 0x040fe20000000008 */
[C---:B------:R-:W-:Y:S01]  /*9240*/  FMUL R0, R38.reuse, R10 ;  /* 0x0000000a26007220 */ /* 0x040fe20000400000 */
[C---:B------:R-:W-:Y:S01]  /*9250*/  FFMA R9, R41.reuse, R46, R9 ;  /* 0x0000002e29097223 */ /* 0x040fe20000000009 */
[C---:B------:R-:W-:Y:S01]  /*9260*/  FMUL R2, R38.reuse, R11 ;  /* 0x0000000b26027220 */ /* 0x040fe20000400000 */
[C---:B------:R-:W-:Y:S01]  /*9270*/  FMUL R3, R38.reuse, R12 ;  /* 0x0000000c26037220 */ /* 0x040fe20000400000 */
[----:B------:R-:W-:Y:S01]  /*9280*/  FFMA R0, R41, R47, R0 ;  /* 0x0000002f29007223 */ /* 0x000fe20000000000 */
[C---:B------:R-:W-:Y:S01]  /*9290*/  FMUL R10, R38.reuse, R13 ;  /* 0x0000000d260a7220 */ /* 0x040fe20000400000 */
[----:B------:R-:W-:Y:S01]  /*92a0*/  F2FP.F16.F32.PACK_AB R106, R9, R8 ;  /* 0x00000008096a723e */ /* 0x000fe200000000ff */
[C---:B------:R-:W-:Y:S01]  /*92b0*/  FFMA R2, R41.reuse, R49, R2 ;  /* 0x0000003129027223 */ /* 0x040fe20000000002 */
[C---:B------:R-:W-:Y:S01]  /*92c0*/  FFMA R3, R41.reuse, R48, R3 ;  /* 0x0000003029037223 */ /* 0x040fe20000000003 */
[C---:B------:R-:W-:Y:S01]  /*92d0*/  FFMA R10, R41.reuse, R51, R10 ;  /* 0x00000033290a7223 */ /* 0x040fe2000000000a */
[C---:B------:R-:W-:Y:S01]  /*92e0*/  FMUL R11, R38.reuse, R14 ;  /* 0x0000000e260b7220 */ /* 0x040fe20000400000 */
[----:B------:R-:W-:Y:S01]  /*92f0*/  FMUL R15, R38, R15 ;  /* 0x0000000f260f7220 */ /* 0x000fe20000400000 */
[----:B------:R-:W-:Y:S01]  /*9300*/  F2FP.F16.F32.PACK_AB R107, R2, R0 ;  /* 0x00000000026b723e */ /* 0x000fe200000000ff */
[----:B------:R-:W-:Y:S01]  /*9310*/  FMUL R12, R38, R16 ;  /* 0x00000010260c7220 */ /* 0x000fe20000400000 */
[----:B------:R-:W-:Y:S01]  /*9320*/  F2FP.F16.F32.PACK_AB R112, R10, R3 ;  /* 0x000000030a70723e */ /* 0x000fe200000000ff */
[C---:B------:R-:W-:Y:S01]  /*9330*/  FFMA R11, R41.reuse, R50, R11 ;  /* 0x00000032290b7223 */ /* 0x040fe2000000000b */
[C---:B------:R-:W-:Y:S01]  /*9340*/  FFMA R15, R41.reuse, R52, R15 ;  /* 0x00000034290f7223 */ /* 0x040fe2000000000f */
[----:B------:R1:W-:Y:S01]  /*9350*/  STSM.16.M88.4 [R100+0x6400], R104 ;  /* 0x0064006864007844 */ /* 0x0003e20000000200 */
[----:B------:R-:W-:Y:S01]  /*9360*/  FFMA R12, R41, R53, R12 ;  /* 0x00000035290c7223 */ /* 0x000fe2000000000c */
[C---:B------:R-:W-:Y:S01]  /*9370*/  FMUL R13, R38.reuse, R17 ;  /* 0x00000011260d7220 */ /* 0x040fe20000400000 */
[C---:B------:R-:W-:Y:S01]  /*9380*/  FMUL R14, R38.reuse, R18 ;  /* 0x00000012260e7220 */ /* 0x040fe20000400000 */
[----:B------:R-:W-:Y:S01]  /*9390*/  F2FP.F16.F32.PACK_AB R113, R15, R11 ;  /* 0x0000000b0f71723e */ /* 0x000fe200000000ff */
[C---:B------:R-:W-:Y:S01]  /*93a0*/  FMUL R19, R38.reuse, R19 ;  /* 0x0000001326137220 */ /* 0x040fe20000400000 */
[C---:B------:R-:W-:Y:S01]  /*93b0*/  FFMA R13, R41.reuse, R54, R13 ;  /* 0x00000036290d7223 */ /* 0x040fe2000000000d */
[C---:B------:R-:W-:Y:S01]  /*93c0*/  FFMA R14, R41.reuse, R55, R14 ;  /* 0x00000037290e7223 */ /* 0x040fe2000000000e */
[----:B------:R-:W-:Y:S02]  /*93d0*/  HADD2.F32 R58, -RZ, R64.H1_H1 ;  /* 0x30000040ff3a7230 */ /* 0x000fe40000004100 */
[----:B------:R-:W-:Y:S01]  /*93e0*/  FFMA R19, R41, R56, R19 ;  /* 0x0000003829137223 */ /* 0x000fe20000000013 */
[C---:B------:R-:W-:Y:S01]  /*93f0*/  FMUL R16, R38.reuse, R20 ;  /* 0x0000001426107220 */ /* 0x040fe20000400000 */
[----:B------:R-:W-:Y:S01]  /*9400*/  F2FP.F16.F32.PACK_AB R114, R13, R12 ;  /* 0x0000000c0d72723e */ /* 0x000fe200000000ff */
[--C-:B------:R-:W-:Y:S02]  /*9410*/  HADD2.F32 R59, -RZ, R65.reuse.H0_H0 ;  /* 0x20000041ff3b7230 */ /* 0x100fe40000004100 */
[C---:B------:R-:W-:Y:S01]  /*9420*/  FMUL R17, R38.reuse, R21 ;  /* 0x0000001526117220 */ /* 0x040fe20000400000 */
[----:B------:R-:W-:Y:S01]  /*9430*/  F2FP.F16.F32.PACK_AB R115, R19, R14 ;  /* 0x0000000e1373723e */ /* 0x000fe200000000ff */
[C---:B------:R-:W-:Y:S01]  /*9440*/  FFMA R16, R41.reuse, R57, R16 ;  /* 0x0000003929107223 */ /* 0x040fe20000000010 */
[----:B------:R-:W-:Y:S02]  /*9450*/  HADD2.F32 R60, -RZ, R65.H1_H1 ;  /* 0x30000041ff3c7230 */ /* 0x000fe40000004100 */
[----:B------:R-:W-:Y:S01]  /*9460*/  FFMA R17, R41, R58, R17 ;  /* 0x0000003a29117223 */ /* 0x000fe20000000011 */
[C---:B------:R-:W-:Y:S01]  /*9470*/  FMUL R18, R38.reuse, R22 ;  /* 0x0000001626127220 */ /* 0x040fe20000400000 */
[----:B------:R1:W-:Y:S01]  /*9480*/  STSM.16.M88.4 [R99+0x6400], R112 ;  /* 0x0064007063007844 */ /* 0x0003e20000000200 */
[--C-:B------:R-:W-:Y:S02]  /*9490*/  HADD2.F32 R61, -RZ, R66.reuse.H0_H0 ;  /* 0x20000042ff3d7230 */ /* 0x100fe40000004100 */
[C---:B------:R-:W-:Y:S01]  /*94a0*/  FMUL R23, R38.reuse, R23 ;  /* 0x0000001726177220 */ /* 0x040fe20000400000 */
[----:B------:R-:W-:Y:S01]  /*94b0*/  F2FP.F16.F32.PACK_AB R116, R17, R16 ;  /* 0x000000101174723e */ /* 0x000fe200000000ff */
[C---:B------:R-:W-:Y:S01]  /*94c0*/  FFMA R18, R41.reuse, R59, R18 ;  /* 0x0000003b29127223 */ /* 0x040fe20000000012 */
[----:B------:R-:W-:Y:S02]  /*94d0*/  HADD2.F32 R62, -RZ, R66.H1_H1 ;  /* 0x30000042ff3e7230 */ /* 0x000fe40000004100 */
[----:B------:R-:W-:Y:S01]  /*94e0*/  FFMA R23, R41, R60, R23 ;  /* 0x0000003c29177223 */ /* 0x000fe20000000017 */
[C---:B------:R-:W-:Y:S01]  /*94f0*/  FMUL R20, R38.reuse, R24 ;  /* 0x0000001826147220 */ /* 0x040fe20000400000 */
[--C-:B------:R-:W-:Y:S02]  /*9500*/  HADD2.F32 R63, -RZ, R67.reuse.H0_H0 ;  /* 0x20000043ff3f7230 */ /* 0x100fe40000004100 */
[C---:B------:R-:W-:Y:S01]  /*9510*/  FMUL R21, R38.reuse, R25 ;  /* 0x0000001926157220 */ /* 0x040fe20000400000 */
[----:B------:R-:W-:Y:S01]  /*9520*/  HADD2.F32 R64, -RZ, R67.H1_H1 ;  /* 0x30000043ff407230 */ /* 0x000fe20000004100 */
[----:B------:R-:W-:Y:S01]  /*9530*/  F2FP.F16.F32.PACK_AB R117, R23, R18 ;  /* 0x000000121775723e */ /* 0x000fe200000000ff */
[C---:B------:R-:W-:Y:S01]  /*9540*/  FFMA R20, R41.reuse, R61, R20 ;  /* 0x0000003d29147223 */ /* 0x040fe20000000014 */
        /* <DEDUP_REMOVED lines=8> */
[C---:B------:R-:W-:Y:S01]  /*95d0*/  FFMA R22, R41.reuse, R63, R22 ;  /* 0x0000003f29167223 */ /* 0x040fe20000000016 */
[----:B------:R-:W-:Y:S02]  /*95e0*/  HADD2.F32 R68, -RZ, R73.H1_H1 ;  /* 0x30000049ff447230 */ /* 0x000fe40000004100 */
[C---:B------:R-:W-:Y:S01]  /*95f0*/  FMUL R26, R38.reuse, R30 ;  /* 0x0000001e261a7220 */ /* 0x040fe20000400000 */
[C---:B------:R-:W-:Y:S01]  /*9600*/  FFMA R27, R41.reuse, R64, R27 ;  /* 0x00000040291b7223 */ /* 0x040fe2000000001b */
        /* <DEDUP_REMOVED lines=41> */
[----:B--2---:R-:W-:Y:S04]  /*98a0*/  DEPBAR.LE SB0, 0x1 ;  /* 0x000080400000791a */ /* 0x004fe80000000000 */
.L_x_137:
[----:B------:R-:W-:Y:S05]  /*98b0*/  BSYNC.RECONVERGENT B0 ;  /* 0x0000000000007941 */ /* 0x000fea0003800200 */
.L_x_136:
[----:B------:R-:W-:Y:S01]  /*98c0*/  BAR.SYNC.DEFER_BLOCKING 0x1, 0x80 ;  /* 0x0042000000007b1d */ /* 0x000fe20000010000 */
[----:B------:R-:W-:Y:S01]  /*98d0*/  UISETP.NE.AND UP0, UPT, UR47, -0x4, UPT ;  /* 0xfffffffc2f00788c */ /* 0x000fe2000bf05270 */
[----:B------:R-:W-:Y:S08]  /*98e0*/  IADD3 R0, PT, PT, R36, 0x1, RZ ;  /* 0x0000000124007810 */ /* 0x000ff00007ffe0ff */
[----:B------:R-:W-:Y:S05]  /*98f0*/  BRA.U !UP0, `(.L_x_138) ;  /* 0x0000000108247547 */ /* 0x000fea000b800000 */
[----:B------:R-:W-:Y:S01]  /*9900*/  ISETP.NE.AND P0, PT, R98, RZ, PT ;  /* 0x000000ff6200720c */ /* 0x000fe20003f05270 */
[----:B------:R-:W-:Y:S01]  /*9910*/  IMAD.U32 R2, RZ, RZ, UR46 ;  /* 0x0000002eff027e24 */ /* 0x000fe2000f8e00ff */
[----:B------:R-:W-:Y:S04]  /*9920*/  UIADD3 UR4, UPT, UPT, UR46, 0x1, URZ ;  /* 0x000000012e047890 */ /* 0x000fe8000fffe0ff */
[----:B------:R-:W-:Y:S04]  /*9930*/  UISETP.NE.AND UP0, UPT, UR4, 0x4, UPT ;  /* 0x000000040400788c */ /* 0x000fe8000bf05270 */
[----:B------:R-:W-:Y:S03]  /*9940*/  USEL UR46, UR4, URZ, UP0 ;  /* 0x000000ff042e7287 */ /* 0x000fe60008000000 */
[----:B------:R-:W-:Y:S05]  /*9950*/  @P0 LEA R2, R2, UR44, 0x3 ;  /* 0x0000002c02020c11 */ /* 0x000fea000f8e18ff */
[----:B------:R-:W-:Y:S05]  /*9960*/  @P0 VIADD R3, R2, 0xb0 ;  /* 0x000000b002030836 */ /* 0x000fea0000000000 */
[----:B------:R-:W-:Y:S04]  /*9970*/  @P0 PRMT R3, R108, 0x654, R3 ;  /* 0x000006546c030816 */ /* 0x000fe80000000003 */
[----:B------:R2:W-:Y:S03]  /*9980*/  @P0 SYNCS.ARRIVE.TRANS64.RED.A1T0 RZ, [R3+URZ], RZ ;  /* 0x000000ff03ff09a7 */ /* 0x0005e600081004ff */
.L_x_138:
[----:B------:R-:W-:Y:S01]  /*9990*/  R2UR UR5, R87 ;  /* 0x00000000570572ca */ /* 0x000fe200000e0000 */
[----:B------:R-:W-:Y:S01]  /*99a0*/  UISETP.NE.AND UP0, UPT, UR61, URZ, UPT ;  /* 0x000000ff3d00728c */ /* 0x000fe2000bf05270 */
[----:B------:R-:W-:Y:S01]  /*99b0*/  R2UR UR4, R88 ;  /* 0x00000000580472ca */ /* 0x000fe200000e0000 */
[----:B------:R-:W-:Y:S01]  /*99c0*/  UIADD3 UR47, UPT, UPT, UR47, 0x4, URZ ;  /* 0x000000042f2f7890 */ /* 0x000fe2000fffe0ff */
[----:B------:R-:W-:Y:S01]  /*99d0*/  ISETP.NE.AND P0, PT, R91, 0x2, PT ;  /* 0x000000025b00780c */ /* 0x000fe20003f05270 */
[----:B------:R-:W-:Y:S01]  /*99e0*/  UMOV UR36, UR60 ;  /* 0x0000003c00247c82 */ /* 0x000fe20008000000 */
[----:B------:R-:W-:Y:S02]  /*99f0*/  ISETP.NE.AND P1, PT, R0, 0x4, PT ;  /* 0x000000040000780c */ /* 0x000fe40003f25270 */
[----:B--2---:R-:W-:Y:S02]  /*9a00*/  SEL R3, RZ, 0x1, P0 ;  /* 0x00000001ff037807 */ /* 0x004fe40000000000 */
[----:B------:R-:W-:Y:S02]  /*9a10*/  SEL R2, RZ, 0x1, P1 ;  /* 0x00000001ff027807 */ /* 0x000fe40000800000 */
[----:B------:R-:W-:Y:S01]  /*9a20*/  LOP3.LUT R92, R92, R3, RZ, 0x3c, !PT ;  /* 0x000000035c5c7212 */ /* 0x000fe200078e3cff */
[----:B------:R-:W-:Y:S01]  /*9a30*/  UIADD3 UR20, UPT, UPT, UR37, UR5, URZ ;  /* 0x0000000525147290 */ /* 0x000fe2000fffe0ff */
[----:B------:R-:W-:Y:S01]  /*9a40*/  LOP3.LUT R93, R93, R2, RZ, 0x3c, !PT ;  /* 0x000000025d5d7212 */ /* 0x000fe200078e3cff */
[----:B------:R-:W-:Y:S01]  /*9a50*/  UIADD3 UR16, UPT, UPT, UR38, UR4, URZ ;  /* 0x0000000426107290 */ /* 0x000fe2000fffe0ff */
[----:B------:R-:W-:Y:S02]  /*9a60*/  SEL R91, R91, RZ, P0 ;  /* 0x000000ff5b5b7207 */ /* 0x000fe40000000000 */
[----:B------:R-:W-:Y:S01]  /*9a70*/  SEL R36, R0, RZ, P1 ;  /* 0x000000ff00247207 */ /* 0x000fe20000800000 */
[----:B------:R-:W-:Y:S08]  /*9a80*/  BRA.U UP0, `(.L_x_139) ;  /* 0xffffffbd00b87547 */ /* 0x000ff0000b83ffff */
[----:B------:R-:W2:Y:S01]  /*9a90*/  LDCU.64 UR4, c[0x0][0x888] ;  /* 0x00011100ff0477ac */ /* 0x000ea20008000a00 */
[----:B------:R-:W3:Y:S01]  /*9aa0*/  LDCU.64 UR6, c[0x0][0x890] ;  /* 0x00011200ff0677ac */ /* 0x000ee20008000a00 */
[----:B--2---:R-:W-:Y:S02]  /*9ab0*/  ISETP.NE.U32.AND P2, PT, RZ, UR4, PT ;  /* 0x00000004ff007c0c */ /* 0x004fe4000bf45070 */
[----:B---3--:R-:W-:Y:S02]  /*9ac0*/  ISETP.NE.U32.AND P1, PT, RZ, UR6, PT ;  /* 0x00000006ff007c0c */ /* 0x008fe4000bf25070 */
[----:B------:R-:W-:Y:S02]  /*9ad0*/  ISETP.NE.AND.EX P2, PT, RZ, UR5, PT, P2 ;  /* 0x00000005ff007c0c */ /* 0x000fe4000bf45320 */
[----:B------:R-:W-:-:S13]  /*9ae0*/  ISETP.NE.AND.EX P0, PT, RZ, UR7, PT, P1 ;  /* 0x00000007ff007c0c */ /* 0x000fda000bf05310 */
[----:B------:R-:W-:Y:S05]  /*9af0*/  @P2 BRA P0, `(.L_x_140) ;  /* 0x00000000003c2947 */ /* 0x000fea0000000000 */
[----:B------:R-:W-:-:S13]  /*9b00*/  ISETP.NE.AND.EX P1, PT, RZ, UR7, PT, P1 ;  /* 0x00000007ff007c0c */ /* 0x000fda000bf25310 */
[----:B------:R-:W-:Y:S05]  /*9b10*/  @P1 BRA `(.L_x_141) ;  /* 0x00000000000c1947 */ /* 0x000fea0003800000 */
[----:B------:R-:W-:-:S13]  /*9b20*/  FSETP.NEU.AND P0, PT, R41, RZ, PT ;  /* 0x000000ff2900720b */ /* 0x000fda0003f0d000 */
[----:B------:R-:W-:Y:S05]  /*9b30*/  @!P0 EXIT ;  /* 0x000000000000894d */ /* 0x000fea0003800000 */
[----:B------:R-:W-:Y:S05]  /*9b40*/  BRA `(.L_x_140) ;  /* 0x0000000000287947 */ /* 0x000fea0003800000 */
.L_x_141:
[----:B------:R-:W-:Y:S01]  /*9b50*/  ISETP.NE.AND P0, PT, R90, RZ, PT ;  /* 0x000000ff5a00720c */ /* 0x000fe20003f05270 */
[----:B------:R-:W-:-:S12]  /*9b60*/  BSSY.RECONVERGENT B0, `(.L_x_140) ;  /* 0x0000008000007945 */ /* 0x000fd80003800200 */
[----:B------:R-:W-:Y:S05]  /*9b70*/  @P0 BRA `(.L_x_142) ;  /* 0x0000000000100947 */ /* 0x000fea0003800000 */
[----:B------:R-:W-:-:S04]  /*9b80*/  ISETP.NE.U32.AND P0, PT, RZ, UR4, PT ;  /* 0x00000004ff007c0c */ /* 0x000fc8000bf05070 */
[----:B------:R-:W-:-:S13]  /*9b90*/  ISETP.NE.AND.EX P0, PT, RZ, UR5, PT, P0 ;  /* 0x00000005ff007c0c */ /* 0x000fda000bf05300 */
[----:B------:R-:W-:Y:S05]  /*9ba0*/  @!P0 EXIT ;  /* 0x000000000000894d */ /* 0x000fea0003800000 */
[----:B------:R-:W-:Y:S05]  /*9bb0*/  BRA `(.L_x_143) ;  /* 0x0000000000087947 */ /* 0x000fea0003800000 */
.L_x_142:
[----:B------:R-:W-:-:S13]  /*9bc0*/  FSETP.NEU.AND P0, PT, R41, RZ, PT ;  /* 0x000000ff2900720b */ /* 0x000fda0003f0d000 */
[----:B------:R-:W-:Y:S05]  /*9bd0*/  @!P0 EXIT ;  /* 0x000000000000894d */ /* 0x000fea0003800000 */
.L_x_143:
[----:B------:R-:W-:Y:S05]  /*9be0*/  BSYNC.RECONVERGENT B0 ;  /* 0x0000000000007941 */ /* 0x000fea0003800200 */
.L_x_140:
[----:B------:R-:W2:Y:S01]  /*9bf0*/  S2UR UR7, SR_CgaCtaId ;  /* 0x00000000000779c3 */ /* 0x000ea20000008800 */
[----:B------:R-:W-:Y:S01]  /*9c00*/  ULEA UR6, UR46, UR44, 0x3 ;  /* 0x0000002c2e067291 */ /* 0x000fe2000f8e18ff */
[----:B------:R-:W-:-:S04]  /*9c10*/  DEPBAR.LE SB0, 0x0 ;  /* 0x000080000000791a */ /* 0x000fc80000000000 */
[----:B------:R-:W-:-:S04]  /*9c20*/  UIADD3 UR6, UPT, UPT, UR6, 0xb0, URZ ;  /* 0x000000b006067890 */ /* 0x000fc8000fffe0ff */
[----:B--2---:R-:W-:-:S09]  /*9c30*/  UPRMT UR6, UR7, 0x654, UR6 ;  /* 0x0000065407067896 */ /* 0x004fd20008000006 */
[----:B------:R-:W-:Y:S01]  /*9c40*/  SYNCS.ARRIVE.TRANS64.RED.A1T0 RZ, [UR6], RZ ;  /* 0x000000ffffff79a7 */ /* 0x000fe20008100406 */
[----:B------:R-:W-:Y:S05]  /*9c50*/  EXIT ;  /* 0x000000000000794d */ /* 0x000fea0003800000 */
.L_x_25:
[----:B--2---:R2:W3:Y:S02]  /*9c60*/  SYNCS.PHASECHK.TRANS64.TRYWAIT P0, [R0+URZ+0x150], R3 ;  /* 0x00015003000075a7 */ /* 0x0044e400080011ff */
[----:B---3--:R-:W-:Y:S05]  /*9c70*/  @!P0 NANOSLEEP.SYNCS 0x989680 ;  /* 0x009896800000895d */ /* 0x008fea0003900000 */
[----:B------:R-:W3:Y:S02]  /*9c80*/  @!P0 SYNCS.PHASECHK.TRANS64 P0, [R0+URZ+0x150], R3 ;  /* 0x00015003000085a7 */ /* 0x000ee400080010ff */
[----:B---3--:R-:W-:Y:S05]  /*9c90*/  @!P0 BRA `(.L_x_25) ;  /* 0xfffffffc00f08947 */ /* 0x008fea000383ffff */
[----:B------:R-:W-:Y:S05]  /*9ca0*/  BRA `(.L_x_144) ;  /* 0xffffff8000307947 */ /* 0x000fea000383ffff */
.L_x_28:
[----:B--2---:R-:W-:-:S07]  /*9cb0*/  MOV R0, UR33 ;  /* 0x0000002100007c02 */ /* 0x004fce0008000f00 */
.L_x_145:
[----:B--2---:R2:W3:Y:S02]  /*9cc0*/  SYNCS.PHASECHK.TRANS64.TRYWAIT P0, [R0+URZ+0x48], R3 ;  /* 0x00004803000075a7 */ /* 0x0044e400080011ff */
[----:B---3--:R-:W-:Y:S05]  /*9cd0*/  @!P0 NANOSLEEP.SYNCS 0x989680 ;  /* 0x009896800000895d */ /* 0x008fea0003900000 */
[----:B------:R-:W3:Y:S02]  /*9ce0*/  @!P0 SYNCS.PHASECHK.TRANS64 P0, [R0+URZ+0x48], R3 ;  /* 0x00004803000085a7 */ /* 0x000ee400080010ff */
[----:B---3--:R-:W-:Y:S05]  /*9cf0*/  @!P0 BRA `(.L_x_145) ;  /* 0xfffffffc00f08947 */ /* 0x008fea000383ffff */
[----:B------:R-:W-:Y:S05]  /*9d00*/  BRA `(.L_x_27) ;  /* 0xffffff8000747947 */ /* 0x000fea000383ffff */
.L_x_35:
[----:B-1----:R-:W-:-:S07]  /*9d10*/  MOV R0, UR17 ;  /* 0x0000001100007c02 */ /* 0x002fce0008000f00 */
.L_x_146:
[----:B-1----:R1:W2:Y:S02]  /*9d20*/  SYNCS.PHASECHK.TRANS64.TRYWAIT P0, [R0+URZ+0x48], R3 ;  /* 0x00004803000075a7 */ /* 0x0022a400080011ff */
[----:B--2---:R-:W-:Y:S05]  /*9d30*/  @!P0 NANOSLEEP.SYNCS 0x989680 ;  /* 0x009896800000895d */ /* 0x004fea0003900000 */
[----:B------:R-:W2:Y:S02]  /*9d40*/  @!P0 SYNCS.PHASECHK.TRANS64 P0, [R0+URZ+0x48], R3 ;  /* 0x00004803000085a7 */ /* 0x000ea400080010ff */
[----:B--2---:R-:W-:Y:S05]  /*9d50*/  @!P0 BRA `(.L_x_146) ;  /* 0xfffffffc00f08947 */ /* 0x004fea000383ffff */
[----:B------:R-:W-:Y:S05]  /*9d60*/  BRA `(.L_x_34) ;  /* 0xffffff84003c7947 */ /* 0x000fea000383ffff */
.L_x_40:
[----:B-1----:R1:W2:Y:S02]  /*9d70*/  SYNCS.PHASECHK.TRANS64.TRYWAIT P0, [R3+URZ+0xe0], R0 ;  /* 0x0000e000030075a7 */ /* 0x0022a400080011ff */
[----:B--2---:R-:W-:Y:S05]  /*9d80*/  @!P0 NANOSLEEP.SYNCS 0x989680 ;  /* 0x009896800000895d */ /* 0x004fea0003900000 */
[----:B------:R-:W2:Y:S02]  /*9d90*/  @!P0 SYNCS.PHASECHK.TRANS64 P0, [R3+URZ+0xe0], R0 ;  /* 0x0000e000030085a7 */ /* 0x000ea400080010ff */
[----:B--2---:R-:W-:Y:S05]  /*9da0*/  @!P0 BRA `(.L_x_40) ;  /* 0xfffffffc00f08947 */ /* 0x004fea000383ffff */
[----:B------:R-:W-:Y:S05]  /*9db0*/  BRA `(.L_x_147) ;  /* 0xffffff8400dc7947 */ /* 0x000fea000383ffff */
.L_x_44:
[----:B-1----:R-:W-:-:S07]  /*9dc0*/  MOV R0, UR4 ;  /* 0x0000000400007c02 */ /* 0x002fce0008000f00 */
.L_x_148:
[----:B-1----:R1:W2:Y:S02]  /*9dd0*/  SYNCS.PHASECHK.TRANS64.TRYWAIT P0, [R0+URZ], R3 ;  /* 0x00000003000075a7 */ /* 0x0022a400080011ff */
[----:B--2---:R-:W-:Y:S05]  /*9de0*/  @!P0 NANOSLEEP.SYNCS 0x989680 ;  /* 0x009896800000895d */ /* 0x004fea0003900000 */
[----:B------:R-:W2:Y:S02]  /*9df0*/  @!P0 SYNCS.PHASECHK.TRANS64 P0, [R0+URZ], R3 ;  /* 0x00000003000085a7 */ /* 0x000ea400080010ff */
[----:B--2---:R-:W-:Y:S05]  /*9e00*/  @!P0 BRA `(.L_x_148) ;  /* 0xfffffffc00f08947 */ /* 0x004fea000383ffff */
[----:B------:R-:W-:Y:S05]  /*9e10*/  BRA `(.L_x_149) ;  /* 0xffffff8c00887947 */ /* 0x000fea000383ffff */
.L_x_45:
[----:B------:R-:W-:-:S07]  /*9e20*/  MOV R0, UR5 ;  /* 0x0000000500007c02 */ /* 0x000fce0008000f00 */
.L_x_150:
[----:B-1----:R1:W2:Y:S02]  /*9e30*/  SYNCS.PHASECHK.TRANS64.TRYWAIT P0, [R0+URZ], R3 ;  /* 0x00000003000075a7 */ /* 0x0022a400080011ff */
[----:B--2---:R-:W-:Y:S05]  /*9e40*/  @!P0 NANOSLEEP.SYNCS 0x989680 ;  /* 0x009896800000895d */ /* 0x004fea0003900000 */
[----:B------:R-:W2:Y:S02]  /*9e50*/  @!P0 SYNCS.PHASECHK.TRANS64 P0, [R0+URZ], R3 ;  /* 0x00000003000085a7 */ /* 0x000ea400080010ff */
[----:B--2---:R-:W-:Y:S05]  /*9e60*/  @!P0 BRA `(.L_x_150) ;  /* 0xfffffffc00f08947 */ /* 0x004fea000383ffff */
[----:B------:R-:W-:Y:S05]  /*9e70*/  BRA `(.L_x_151) ;  /* 0xffffff8c00947947 */ /* 0x000fea000383ffff */
.L_x_46:
[----:B------:R-:W-:-:S07]  /*9e80*/  MOV R0, UR5 ;  /* 0x0000000500007c02 */ /* 0x000fce0008000f00 */
.L_x_152:
[----:B-1----:R1:W2:Y:S02]  /*9e90*/  SYNCS.PHASECHK.TRANS64.TRYWAIT P0, [R0+URZ], R3 ;  /* 0x00000003000075a7 */ /* 0x0022a400080011ff */
[----:B--2---:R-:W-:Y:S05]  /*9ea0*/  @!P0 NANOSLEEP.SYNCS 0x989680 ;  /* 0x009896800000895d */ /* 0x004fea0003900000 */
[----:B------:R-:W2:Y:S02]  /*9eb0*/  @!P0 SYNCS.PHASECHK.TRANS64 P0, [R0+URZ], R3 ;  /* 0x00000003000085a7 */ /* 0x000ea400080010ff */
[----:B--2---:R-:W-:Y:S05]  /*9ec0*/  @!P0 BRA `(.L_x_152) ;  /* 0xfffffffc00f08947 */ /* 0x004fea000383ffff */
[----:B------:R-:W-:Y:S05]  /*9ed0*/  BRA `(.L_x_153) ;  /* 0xffffff8c00a07947 */ /* 0x000fea000383ffff */
.L_x_47:
[----:B------:R-:W-:-:S07]  /*9ee0*/  MOV R0, UR5 ;  /* 0x0000000500007c02 */ /* 0x000fce0008000f00 */
.L_x_154:
[----:B-1----:R1:W2:Y:S02]  /*9ef0*/  SYNCS.PHASECHK.TRANS64.TRYWAIT P0, [R0+URZ], R3 ;  /* 0x00000003000075a7 */ /* 0x0022a400080011ff */
[----:B--2---:R-:W-:Y:S05]  /*9f00*/  @!P0 NANOSLEEP.SYNCS 0x989680 ;  /* 0x009896800000895d */ /* 0x004fea0003900000 */
[----:B------:R-:W2:Y:S02]  /*9f10*/  @!P0 SYNCS.PHASECHK.TRANS64 P0, [R0+URZ], R3 ;  /* 0x00000003000085a7 */ /* 0x000ea400080010ff */
[----:B--2---:R-:W-:Y:S05]  /*9f20*/  @!P0 BRA `(.L_x_154) ;  /* 0xfffffffc00f08947 */ /* 0x004fea000383ffff */
[----:B------:R-:W-:Y:S05]  /*9f30*/  BRA `(.L_x_155) ;  /* 0xffffff8c00ac7947 */ /* 0x000fea000383ffff */
.L_x_48:
[----:B------:R-:W-:-:S07]  /*9f40*/  MOV R0, UR5 ;  /* 0x0000000500007c02 */ /* 0x000fce0008000f00 */
.L_x_156:
[----:B-1----:R1:W2:Y:S02]  /*9f50*/  SYNCS.PHASECHK.TRANS64.TRYWAIT P0, [R0+URZ], R3 ;  /* 0x00000003000075a7 */ /* 0x0022a400080011ff */
[----:B--2---:R-:W-:Y:S05]  /*9f60*/  @!P0 NANOSLEEP.SYNCS 0x989680 ;  /* 0x009896800000895d */ /* 0x004fea0003900000 */
[----:B------:R-:W2:Y:S02]  /*9f70*/  @!P0 SYNCS.PHASECHK.TRANS64 P0, [R0+URZ], R3 ;  /* 0x00000003000085a7 */ /* 0x000ea400080010ff */
[----:B--2---:R-:W-:Y:S05]  /*9f80*/  @!P0 BRA `(.L_x_156) ;  /* 0xfffffffc00f08947 */ /* 0x004fea000383ffff */
[----:B------:R-:W-:Y:S05]  /*9f90*/  BRA `(.L_x_157) ;  /* 0xffffff8c00b87947 */ /* 0x000fea000383ffff */
.L_x_49:
[----:B------:R-:W-:-:S07]  /*9fa0*/  MOV R0, UR5 ;  /* 0x0000000500007c02 */ /* 0x000fce0008000f00 */
.L_x_158:
[----:B-1----:R1:W2:Y:S02]  /*9fb0*/  SYNCS.PHASECHK.TRANS64.TRYWAIT P0, [R0+URZ], R3 ;  /* 0x00000003000075a7 */ /* 0x0022a400080011ff */
[----:B--2---:R-:W-:Y:S05]  /*9fc0*/  @!P0 NANOSLEEP.SYNCS 0x989680 ;  /* 0x009896800000895d */ /* 0x004fea0003900000 */
[----:B------:R-:W2:Y:S02]  /*9fd0*/  @!P0 SYNCS.PHASECHK.TRANS64 P0, [R0+URZ], R3 ;  /* 0x00000003000085a7 */ /* 0x000ea400080010ff */
[----:B--2---:R-:W-:Y:S05]  /*9fe0*/  @!P0 BRA `(.L_x_158) ;  /* 0xfffffffc00f08947 */ /* 0x004fea000383ffff */
[----:B------:R-:W-:Y:S05]  /*9ff0*/  BRA `(.L_x_159) ;  /* 0xffffff8c00c47947 */ /* 0x000fea000383ffff */
.L_x_50:
[----:B------:R-:W-:-:S07]  /*a000*/  MOV R0, UR5 ;  /* 0x0000000500007c02 */ /* 0x000fce0008000f00 */
.L_x_160:
[----:B-1----:R1:W2:Y:S02]  /*a010*/  SYNCS.PHASECHK.TRANS64.TRYWAIT P0, [R0+URZ], R3 ;  /* 0x00000003000075a7 */ /* 0x0022a400080011ff */
[----:B--2---:R-:W-:Y:S05]  /*a020*/  @!P0 NANOSLEEP.SYNCS 0x989680 ;  /* 0x009896800000895d */ /* 0x004fea0003900000 */
[----:B------:R-:W2:Y:S02]  /*a030*/  @!P0 SYNCS.PHASECHK.TRANS64 P0, [R0+URZ], R3 ;  /* 0x00000003000085a7 */ /* 0x000ea400080010ff */
[----:B--2---:R-:W-:Y:S05]  /*a040*/  @!P0 BRA `(.L_x_160) ;  /* 0xfffffffc00f08947 */ /* 0x004fea000383ffff */
[----:B------:R-:W-:Y:S05]  /*a050*/  BRA `(.L_x_161) ;  /* 0xffffff8c00d07947 */ /* 0x000fea000383ffff */
.L_x_51:
[----:B------:R-:W-:-:S07]  /*a060*/  MOV R0, UR5 ;  /* 0x0000000500007c02 */ /* 0x000fce0008000f00 */
.L_x_162:
[----:B-1----:R1:W2:Y:S02]  /*a070*/  SYNCS.PHASECHK.TRANS64.TRYWAIT P0, [R0+URZ], R3 ;  /* 0x00000003000075a7 */ /* 0x0022a400080011ff */
[----:B--2---:R-:W-:Y:S05]  /*a080*/  @!P0 NANOSLEEP.SYNCS 0x989680 ;  /* 0x009896800000895d */ /* 0x004fea0003900000 */
[----:B------:R-:W2:Y:S02]  /*a090*/  @!P0 SYNCS.PHASECHK.TRANS64 P0, [R0+URZ], R3 ;  /* 0x00000003000085a7 */ /* 0x000ea400080010ff */
[----:B--2---:R-:W-:Y:S05]  /*a0a0*/  @!P0 BRA `(.L_x_162) ;  /* 0xfffffffc00f08947 */ /* 0x004fea000383ffff */
[----:B------:R-:W-:Y:S05]  /*a0b0*/  BRA `(.L_x_163) ;  /* 0xffffff8c00dc7947 */ /* 0x000fea000383ffff */
.L_x_54:
[----:B-1----:R1:W2:Y:S02]  /*a0c0*/  SYNCS.PHASECHK.TRANS64.TRYWAIT P0, [R2+URZ+0x140], R5 ;  /* 0x00014005020075a7 */ /* 0x0022a400080011ff */
[----:B--2---:R-:W-:Y:S05]  /*a0d0*/  @!P0 NANOSLEEP.SYNCS 0x989680 ;  /* 0x009896800000895d */ /* 0x004fea0003900000 */
[----:B------:R-:W2:Y:S02]  /*a0e0*/  @!P0 SYNCS.PHASECHK.TRANS64 P0, [R2+URZ+0x140], R5 ;  /* 0x00014005020085a7 */ /* 0x000ea400080010ff */
[----:B--2---:R-:W-:Y:S05]  /*a0f0*/  @!P0 BRA `(.L_x_54) ;  /* 0xfffffffc00f08947 */ /* 0x004fea000383ffff */
[----:B------:R-:W-:Y:S05]  /*a100*/  BRA `(.L_x_164) ;  /* 0xffffff9000407947 */ /* 0x000fea000383ffff */
.L_x_55:
[----:B------:R-:W-:-:S07]  /*a110*/  MOV R2, UR4 ;  /* 0x0000000400027c02 */ /* 0x000fce0008000f00 */
.L_x_165:
[----:B-1----:R1:W2:Y:S02]  /*a120*/  SYNCS.PHASECHK.TRANS64.TRYWAIT P0, [R2+URZ+0xf0], R5 ;  /* 0x0000f005020075a7 */ /* 0x0022a400080011ff */
[----:B--2---:R-:W-:Y:S05]  /*a130*/  @!P0 NANOSLEEP.SYNCS 0x989680 ;  /* 0x009896800000895d */ /* 0x004fea0003900000 */
[----:B------:R-:W2:Y:S02]  /*a140*/  @!P0 SYNCS.PHASECHK.TRANS64 P0, [R2+URZ+0xf0], R5 ;  /* 0x0000f005020085a7 */ /* 0x000ea400080010ff */
[----:B--2---:R-:W-:Y:S05]  /*a150*/  @!P0 BRA `(.L_x_165) ;  /* 0xfffffffc00f08947 */ /* 0x004fea000383ffff */
[----:B------:R-:W-:Y:S05]  /*a160*/  BRA `(.L_x_166) ;  /* 0xffffff9000507947 */ /* 0x000fea000383ffff */
.L_x_56:
[----:B-1----:R1:W2:Y:S02]  /*a170*/  SYNCS.PHASECHK.TRANS64.TRYWAIT P1, [R2+URZ+0xe0], R5 ;  /* 0x0000e005020075a7 */ /* 0x0022a400080211ff */
[----:B--2---:R-:W-:Y:S05]  /*a180*/  @!P1 NANOSLEEP.SYNCS 0x989680 ;  /* 0x009896800000995d */ /* 0x004fea0003900000 */
[----:B------:R-:W2:Y:S02]  /*a190*/  @!P1 SYNCS.PHASECHK.TRANS64 P1, [R2+URZ+0xe0], R5 ;  /* 0x0000e005020095a7 */ /* 0x000ea400080210ff */
[----:B--2---:R-:W-:Y:S05]  /*a1a0*/  @!P1 BRA `(.L_x_56) ;  /* 0xfffffffc00f09947 */ /* 0x004fea000383ffff */
[----:B------:R-:W-:Y:S05]  /*a1b0*/  BRA `(.L_x_167) ;  /* 0xffffff9000807947 */ /* 0x000fea000383ffff */
.L_x_59:
[----:B------:R-:W-:-:S07]  /*a1c0*/  MOV R0, UR4 ;  /* 0x0000000400007c02 */ /* 0x000fce0008000f00 */
.L_x_168:
[----:B-1----:R1:W2:Y:S02]  /*a1d0*/  SYNCS.PHASECHK.TRANS64.TRYWAIT P0, [R0+URZ+0xf0], R3 ;  /* 0x0000f003000075a7 */ /* 0x0022a400080011ff */
[----:B--2---:R-:W-:Y:S05]  /*a1e0*/  @!P0 NANOSLEEP.SYNCS 0x989680 ;  /* 0x009896800000895d */ /* 0x004fea0003900000 */
[----:B------:R-:W2:Y:S02]  /*a1f0*/  @!P0 SYNCS.PHASECHK.TRANS64 P0, [R0+URZ+0xf0], R3 ;  /* 0x0000f003000085a7 */ /* 0x000ea400080010ff */
[----:B--2---:R-:W-:Y:S05]  /*a200*/  @!P0 BRA `(.L_x_168) ;  /* 0xfffffffc00f08947 */ /* 0x004fea000383ffff */
[----:B------:R-:W-:Y:S05]  /*a210*/  BRA `(.L_x_58) ;  /* 0xffffff9000d47947 */ /* 0x000fea000383ffff */
.L_x_66:
[----:B-1----:R1:W2:Y:S02]  /*a220*/  SYNCS.PHASECHK.TRANS64.TRYWAIT P1, [R0+URZ+0xe0], R5 ;  /* 0x0000e005000075a7 */ /* 0x0022a400080211ff */
[----:B--2---:R-:W-:Y:S05]  /*a230*/  @!P1 NANOSLEEP.SYNCS 0x989680 ;  /* 0x009896800000995d */ /* 0x004fea0003900000 */
[----:B------:R-:W2:Y:S02]  /*a240*/  @!P1 SYNCS.PHASECHK.TRANS64 P1, [R0+URZ+0xe0], R5 ;  /* 0x0000e005000095a7 */ /* 0x000ea400080210ff */
[----:B--2---:R-:W-:Y:S05]  /*a250*/  @!P1 BRA `(.L_x_66) ;  /* 0xfffffffc00f09947 */ /* 0x004fea000383ffff */
[----:B------:R-:W-:Y:S05]  /*a260*/  BRA `(.L_x_169) ;  /* 0xffffff98003c7947 */ /* 0x000fea000383ffff */
.L_x_67:
[----:B------:R-:W-:-:S07]  /*a270*/  MOV R3, UR23 ;  /* 0x0000001700037c02 */ /* 0x000fce0008000f00 */
.L_x_170:
[----:B-1----:R1:W2:Y:S02]  /*a280*/  SYNCS.PHASECHK.TRANS64.TRYWAIT P0, [R3+URZ+0x120], R0 ;  /* 0x00012000030075a7 */ /* 0x0022a400080011ff */
[----:B--2---:R-:W-:Y:S05]  /*a290*/  @!P0 NANOSLEEP.SYNCS 0x989680 ;  /* 0x009896800000895d */ /* 0x004fea0003900000 */
[----:B------:R-:W2:Y:S02]  /*a2a0*/  @!P0 SYNCS.PHASECHK.TRANS64 P0, [R3+URZ+0x120], R0 ;  /* 0x00012000030085a7 */ /* 0x000ea400080010ff */
[----:B--2---:R-:W-:Y:S05]  /*a2b0*/  @!P0 BRA `(.L_x_170) ;  /* 0xfffffffc00f08947 */ /* 0x004fea000383ffff */
[----:B------:R-:W-:Y:S05]  /*a2c0*/  BRA `(.L_x_171) ;  /* 0xffffff98008c7947 */ /* 0x000fea000383ffff */
.L_x_70:
[----:B------:R-:W-:Y:S07]  /*a2d0*/  MOV R0, UR5 ;  /* 0x0000000500007c02 */ /* 0x000fee0008000f00 */
.L_x_172:
[----:B-1----:R1:W2:Y:S02]  /*a2e0*/  SYNCS.PHASECHK.TRANS64.TRYWAIT P0, [R0+URZ], R3 ;  /* 0x00000003000075a7 */ /* 0x0022a400080011ff */
[----:B--2---:R-:W-:Y:S05]  /*a2f0*/  @!P0 NANOSLEEP.SYNCS 0x989680 ;  /* 0x009896800000895d */ /* 0x004fea0003900000 */
[----:B------:R-:W2:Y:S02]  /*a300*/  @!P0 SYNCS.PHASECHK.TRANS64 P0, [R0+URZ], R3 ;  /* 0x00000003000085a7 */ /* 0x000ea400080010ff */
[----:B--2---:R-:W-:Y:S05]  /*a310*/  @!P0 BRA `(.L_x_172) ;  /* 0xfffffffc00f08947 */ /* 0x004fea000383ffff */
[----:B------:R-:W-:Y:S05]  /*a320*/  BRA `(.L_x_69) ;  /* 0xffffff9800a87947 */ /* 0x000fea000383ffff */
.L_x_73:
[----:B------:R-:W-:-:S07]  /*a330*/  MOV R0, UR4 ;  /* 0x0000000400007c02 */ /* 0x000fce0008000f00 */
.L_x_173:
[----:B--2---:R2:W4:Y:S02]  /*a340*/  SYNCS.PHASECHK.TRANS64.TRYWAIT P0, [R0+URZ], R3 ;  /* 0x00000003000075a7 */ /* 0x00452400080011ff */
[----:B----4-:R-:W-:Y:S05]  /*a350*/  @!P0 NANOSLEEP.SYNCS 0x989680 ;  /* 0x009896800000895d */ /* 0x010fea0003900000 */
[----:B------:R-:W4:Y:S02]  /*a360*/  @!P0 SYNCS.PHASECHK.TRANS64 P0, [R0+URZ], R3 ;  /* 0x00000003000085a7 */ /* 0x000f2400080010ff */
[----:B----4-:R-:W-:Y:S05]  /*a370*/  @!P0 BRA `(.L_x_173) ;  /* 0xfffffffc00f08947 */ /* 0x010fea000383ffff */
[----:B------:R-:W-:Y:S05]  /*a380*/  BRA `(.L_x_174) ;  /* 0xffffff9c005c7947 */ /* 0x000fea000383ffff */
.L_x_74:
[----:B------:R-:W-:-:S07]  /*a390*/  MOV R0, UR5 ;  /* 0x0000000500007c02 */ /* 0x000fce0008000f00 */
.L_x_175:
[----:B-1----:R1:W2:Y:S02]  /*a3a0*/  SYNCS.PHASECHK.TRANS64.TRYWAIT P0, [R0+URZ], R3 ;  /* 0x00000003000075a7 */ /* 0x0022a400080011ff */
[----:B--2---:R-:W-:Y:S05]  /*a3b0*/  @!P0 NANOSLEEP.SYNCS 0x989680 ;  /* 0x009896800000895d */ /* 0x004fea0003900000 */
[----:B------:R-:W2:Y:S02]  /*a3c0*/  @!P0 SYNCS.PHASECHK.TRANS64 P0, [R0+URZ], R3 ;  /* 0x00000003000085a7 */ /* 0x000ea400080010ff */
[----:B--2---:R-:W-:Y:S05]  /*a3d0*/  @!P0 BRA `(.L_x_175) ;  /* 0xfffffffc00f08947 */ /* 0x004fea000383ffff */
[----:B------:R-:W-:Y:S05]  /*a3e0*/  BRA `(.L_x_176) ;  /* 0xffffff9c00687947 */ /* 0x000fea000383ffff */
.L_x_75:
[----:B------:R-:W-:-:S07]  /*a3f0*/  MOV R0, UR5 ;  /* 0x0000000500007c02 */ /* 0x000fce0008000f00 */
.L_x_177:
[----:B-1----:R1:W2:Y:S02]  /*a400*/  SYNCS.PHASECHK.TRANS64.TRYWAIT P0, [R0+URZ], R3 ;  /* 0x00000003000075a7 */ /* 0x0022a400080011ff */
[----:B--2---:R-:W-:Y:S05]  /*a410*/  @!P0 NANOSLEEP.SYNCS 0x989680 ;  /* 0x009896800000895d */ /* 0x004fea0003900000 */
[----:B------:R-:W2:Y:S02]  /*a420*/  @!P0 SYNCS.PHASECHK.TRANS64 P0, [R0+URZ], R3 ;  /* 0x00000003000085a7 */ /* 0x000ea400080010ff */
[----:B--2---:R-:W-:Y:S05]  /*a430*/  @!P0 BRA `(.L_x_177) ;  /* 0xfffffffc00f08947 */ /* 0x004fea000383ffff */
[----:B------:R-:W-:Y:S05]  /*a440*/  BRA `(.L_x_178) ;  /* 0xffffff9c00747947 */ /* 0x000fea000383ffff */
.L_x_76:
[----:B------:R-:W-:-:S07]  /*a450*/  MOV R0, UR4 ;  /* 0x0000000400007c02 */ /* 0x000fce0008000f00 */
.L_x_179:
[----:B-1----:R1:W2:Y:S02]  /*a460*/  SYNCS.PHASECHK.TRANS64.TRYWAIT P0, [R0+URZ], R3 ;  /* 0x00000003000075a7 */ /* 0x0022a400080011ff */
[----:B--2---:R-:W-:Y:S05]  /*a470*/  @!P0 NANOSLEEP.SYNCS 0x989680 ;  /* 0x009896800000895d */ /* 0x004fea0003900000 */
[----:B------:R-:W2:Y:S02]  /*a480*/  @!P0 SYNCS.PHASECHK.TRANS64 P0, [R0+URZ], R3 ;  /* 0x00000003000085a7 */ /* 0x000ea400080010ff */
[----:B--2---:R-:W-:Y:S05]  /*a490*/  @!P0 BRA `(.L_x_179) ;  /* 0xfffffffc00f08947 */ /* 0x004fea000383ffff */
[----:B------:R-:W-:Y:S05]  /*a4a0*/  BRA `(.L_x_180) ;  /* 0xffffff9c00807947 */ /* 0x000fea000383ffff */
.L_x_81:
[----:B--2---:R2:W3:Y:S02]  /*a4b0*/  SYNCS.PHASECHK.TRANS64.TRYWAIT P0, [R12+URZ+0xe0], R9 ;  /* 0x0000e0090c0075a7 */ /* 0x0044e400080011ff */
[----:B---3--:R-:W-:Y:S05]  /*a4c0*/  @!P0 NANOSLEEP.SYNCS 0x989680 ;  /* 0x009896800000895d */ /* 0x008fea0003900000 */
[----:B------:R-:W3:Y:S02]  /*a4d0*/  @!P0 SYNCS.PHASECHK.TRANS64 P0, [R12+URZ+0xe0], R9 ;  /* 0x0000e0090c0085a7 */ /* 0x000ee400080010ff */
[----:B---3--:R-:W-:Y:S05]  /*a4e0*/  @!P0 BRA `(.L_x_81) ;  /* 0xfffffffc00f08947 */ /* 0x008fea000383ffff */
[----:B------:R-:W-:Y:S05]  /*a4f0*/  BRA `(.L_x_181) ;  /* 0xffffffa000b07947 */ /* 0x000fea000383ffff */
.L_x_84:
[----:B------:R-:W-:Y:S07]  /*a500*/  MOV R0, UR21 ;  /* 0x0000001500007c02 */ /* 0x000fee0008000f00 */
.L_x_182:
[----:B--2---:R2:W3:Y:S02]  /*a510*/  SYNCS.PHASECHK.TRANS64.TRYWAIT P2, [R0+URZ+0xd8], R11 ;  /* 0x0000d80b000075a7 */ /* 0x0044e400080411ff */
[----:B---3--:R-:W-:Y:S05]  /*a520*/  @!P2 NANOSLEEP.SYNCS 0x989680 ;  /* 0x009896800000a95d */ /* 0x008fea0003900000 */
[----:B------:R-:W3:Y:S02]  /*a530*/  @!P2 SYNCS.PHASECHK.TRANS64 P2, [R0+URZ+0xd8], R11 ;  /* 0x0000d80b0000a5a7 */ /* 0x000ee400080410ff */
[----:B---3--:R-:W-:Y:S05]  /*a540*/  @!P2 BRA `(.L_x_182) ;  /* 0xfffffffc00f0a947 */ /* 0x008fea000383ffff */
[----:B------:R-:W-:Y:S05]  /*a550*/  BRA `(.L_x_83) ;  /* 0xffffffa800187947 */ /* 0x000fea000383ffff */
.L_x_87:
[----:B--2---:R-:W-:Y:S07]  /*a560*/  MOV R0, UR21 ;  /* 0x0000001500007c02 */ /* 0x004fee0008000f00 */
.L_x_183:
[----:B--2---:R2:W3:Y:S02]  /*a570*/  SYNCS.PHASECHK.TRANS64.TRYWAIT P0, [R0+URZ+0xb0], R9 ;  /* 0x0000b009000075a7 */ /* 0x0044e400080011ff */
[----:B---3--:R-:W-:Y:S05]  /*a580*/  @!P0 NANOSLEEP.SYNCS 0x989680 ;  /* 0x009896800000895d */ /* 0x008fea0003900000 */
[----:B------:R-:W3:Y:S02]  /*a590*/  @!P0 SYNCS.PHASECHK.TRANS64 P0, [R0+URZ+0xb0], R9 ;  /* 0x0000b009000085a7 */ /* 0x000ee400080010ff */
[----:B---3--:R-:W-:Y:S05]  /*a5a0*/  @!P0 BRA `(.L_x_183) ;  /* 0xfffffffc00f08947 */ /* 0x008fea000383ffff */
[----:B------:R-:W-:Y:S05]  /*a5b0*/  BRA `(.L_x_184) ;  /* 0xffffffa800747947 */ /* 0x000fea000383ffff */
.L_x_88:
[----:B------:R-:W-:Y:S07]  /*a5c0*/  MOV R0, UR21 ;  /* 0x0000001500007c02 */ /* 0x000fee0008000f00 */
.L_x_185:
[----:B--2---:R2:W3:Y:S02]  /*a5d0*/  SYNCS.PHASECHK.TRANS64.TRYWAIT P0, [R0+URZ+0xb8], R9 ;  /* 0x0000b809000075a7 */ /* 0x0044e400080011ff */
[----:B---3--:R-:W-:Y:S05]  /*a5e0*/  @!P0 NANOSLEEP.SYNCS 0x989680 ;  /* 0x009896800000895d */ /* 0x008fea0003900000 */
[----:B------:R-:W3:Y:S02]  /*a5f0*/  @!P0 SYNCS.PHASECHK.TRANS64 P0, [R0+URZ+0xb8], R9 ;  /* 0x0000b809000085a7 */ /* 0x000ee400080010ff */
[----:B---3--:R-:W-:Y:S05]  /*a600*/  @!P0 BRA `(.L_x_185) ;  /* 0xfffffffc00f08947 */ /* 0x008fea000383ffff */
[----:B------:R-:W-:Y:S05]  /*a610*/  BRA `(.L_x_186) ;  /* 0xffffffa800ac7947 */ /* 0x000fea000383ffff */
.L_x_89:
[----:B------:R-:W-:Y:S07]  /*a620*/  MOV R0, UR21 ;  /* 0x0000001500007c02 */ /* 0x000fee0008000f00 */
.L_x_187:
[----:B--2---:R2:W3:Y:S02]  /*a630*/  SYNCS.PHASECHK.TRANS64.TRYWAIT P0, [R0+URZ+0xc0], R9 ;  /* 0x0000c009000075a7 */ /* 0x0044e400080011ff */
[----:B---3--:R-:W-:Y:S05]  /*a640*/  @!P0 NANOSLEEP.SYNCS 0x989680 ;  /* 0x009896800000895d */ /* 0x008fea0003900000 */
[----:B------:R-:W3:Y:S02]  /*a650*/  @!P0 SYNCS.PHASECHK.TRANS64 P0, [R0+URZ+0xc0], R9 ;  /* 0x0000c009000085a7 */ /* 0x000ee400080010ff */
[----:B---3--:R-:W-:Y:S05]  /*a660*/  @!P0 BRA `(.L_x_187) ;  /* 0xfffffffc00f08947 */ /* 0x008fea000383ffff */
[----:B------:R-:W-:Y:S05]  /*a670*/  BRA `(.L_x_188) ;  /* 0xffffffa800f07947 */ /* 0x000fea000383ffff */
.L_x_90:
[----:B------:R-:W-:Y:S07]  /*a680*/  MOV R0, UR21 ;  /* 0x0000001500007c02 */ /* 0x000fee0008000f00 */
.L_x_189:
[----:B--2---:R2:W3:Y:S02]  /*a690*/  SYNCS.PHASECHK.TRANS64.TRYWAIT P0, [R0+URZ+0xc8], R9 ;  /* 0x0000c809000075a7 */ /* 0x0044e400080011ff */
[----:B---3--:R-:W-:Y:S05]  /*a6a0*/  @!P0 NANOSLEEP.SYNCS 0x989680 ;  /* 0x009896800000895d */ /* 0x008fea0003900000 */
[----:B------:R-:W3:Y:S02]  /*a6b0*/  @!P0 SYNCS.PHASECHK.TRANS64 P0, [R0+URZ+0xc8], R9 ;  /* 0x0000c809000085a7 */ /* 0x000ee400080010ff */
[----:B---3--:R-:W-:Y:S05]  /*a6c0*/  @!P0 BRA `(.L_x_189) ;  /* 0xfffffffc00f08947 */ /* 0x008fea000383ffff */
[----:B------:R-:W-:Y:S05]  /*a6d0*/  BRA `(.L_x_190) ;  /* 0xffffffac00307947 */ /* 0x000fea000383ffff */
.L_x_92:
[----:B------:R-:W-:-:S07]  /*a6e0*/  MOV R0, UR21 ;  /* 0x0000001500007c02 */ /* 0x000fce0008000f00 */
.L_x_191:
[----:B---3--:R3:W4:Y:S02]  /*a6f0*/  SYNCS.PHASECHK.TRANS64.TRYWAIT P0, [R0+URZ+0xb0], R3 ;  /* 0x0000b003000075a7 */ /* 0x00872400080011ff */
[----:B----4-:R-:W-:Y:S05]  /*a700*/  @!P0 NANOSLEEP.SYNCS 0x989680 ;  /* 0x009896800000895d */ /* 0x010fea0003900000 */
[----:B------:R-:W4:Y:S02]  /*a710*/  @!P0 SYNCS.PHASECHK.TRANS64 P0, [R0+URZ+0xb0], R3 ;  /* 0x0000b003000085a7 */ /* 0x000f2400080010ff */
[----:B----4-:R-:W-:Y:S05]  /*a720*/  @!P0 BRA `(.L_x_191) ;  /* 0xfffffffc00f08947 */ /* 0x010fea000383ffff */
[----:B------:R-:W-:Y:S05]  /*a730*/  BRA `(.L_x_192) ;  /* 0xffffffac00a87947 */ /* 0x000fea000383ffff */
.L_x_93:
[----:B---3--:R-:W-:-:S07]  /*a740*/  MOV R0, UR21 ;  /* 0x0000001500007c02 */ /* 0x008fce0008000f00 */
.L_x_193:
[----:B---3--:R3:W4:Y:S02]  /*a750*/  SYNCS.PHASECHK.TRANS64.TRYWAIT P0, [R0+URZ+0xb8], R3 ;  /* 0x0000b803000075a7 */ /* 0x00872400080011ff */
[----:B----4-:R-:W-:Y:S05]  /*a760*/  @!P0 NANOSLEEP.SYNCS 0x989680 ;  /* 0x009896800000895d */ /* 0x010fea0003900000 */
[----:B------:R-:W4:Y:S02]  /*a770*/  @!P0 SYNCS.PHASECHK.TRANS64 P0, [R0+URZ+0xb8], R3 ;  /* 0x0000b803000085a7 */ /* 0x000f2400080010ff */
[----:B----4-:R-:W-:Y:S05]  /*a780*/  @!P0 BRA `(.L_x_193) ;  /* 0xfffffffc00f08947 */ /* 0x010fea000383ffff */
[----:B------:R-:W-:Y:S05]  /*a790*/  BRA `(.L_x_194) ;  /* 0xffffffac00987947 */ /* 0x000fea000383ffff */
.L_x_94:
[----:B---3--:R-:W-:-:S07]  /*a7a0*/  MOV R0, UR21 ;  /* 0x0000001500007c02 */ /* 0x008fce0008000f00 */
.L_x_195:
[----:B---3--:R3:W4:Y:S02]  /*a7b0*/  SYNCS.PHASECHK.TRANS64.TRYWAIT P0, [R0+URZ+0xc0], R3 ;  /* 0x0000c003000075a7 */ /* 0x00872400080011ff */
[----:B----4-:R-:W-:Y:S05]  /*a7c0*/  @!P0 NANOSLEEP.SYNCS 0x989680 ;  /* 0x009896800000895d */ /* 0x010fea0003900000 */
[----:B------:R-:W4:Y:S02]  /*a7d0*/  @!P0 SYNCS.PHASECHK.TRANS64 P0, [R0+URZ+0xc0], R3 ;  /* 0x0000c003000085a7 */ /* 0x000f2400080010ff */
[----:B----4-:R-:W-:Y:S05]  /*a7e0*/  @!P0 BRA `(.L_x_195) ;  /* 0xfffffffc00f08947 */ /* 0x010fea000383ffff */
[----:B------:R-:W-:Y:S05]  /*a7f0*/  BRA `(.L_x_196) ;  /* 0xffffffac00887947 */ /* 0x000fea000383ffff */
.L_x_96:
[----:B--2---:R2:W3:Y:S02]  /*a800*/  SYNCS.PHASECHK.TRANS64.TRYWAIT P0, [R3+URZ+0xe0], R0 ;  /* 0x0000e000030075a7 */ /* 0x0044e400080011ff */
[----:B---3--:R-:W-:Y:S05]  /*a810*/  @!P0 NANOSLEEP.SYNCS 0x989680 ;  /* 0x009896800000895d */ /* 0x008fea0003900000 */
[----:B------:R-:W3:Y:S02]  /*a820*/  @!P0 SYNCS.PHASECHK.TRANS64 P0, [R3+URZ+0xe0], R0 ;  /* 0x0000e000030085a7 */ /* 0x000ee400080010ff */
[----:B---3--:R-:W-:Y:S05]  /*a830*/  @!P0 BRA `(.L_x_96) ;  /* 0xfffffffc00f08947 */ /* 0x008fea000383ffff */
[----:B------:R-:W-:Y:S05]  /*a840*/  BRA `(.L_x_197) ;  /* 0xffffffb0005c7947 */ /* 0x000fea000383ffff */
.L_x_107:
[----:B-1----:R-:W-:Y:S04]  /*a850*/  MOV R0, UR44 ;  /* 0x0000002c00007c02 */ /* 0x002fe80008000f00 */
[----:B------:R1:W2:Y:S03]  /*a860*/  SYNCS.PHASECHK.TRANS64.TRYWAIT P0, [R0+URZ+0x90], R3 ;  /* 0x00009003000075a7 */ /* 0x0002a600080011ff */
[----:B--2---:R-:W-:Y:S05]  /*a870*/  @!P0 NANOSLEEP.SYNCS 0x989680 ;  /* 0x009896800000895d */ /* 0x004fea0003900000 */
[----:B------:R-:W2:Y:S02]  /*a880*/  @!P0 SYNCS.PHASECHK.TRANS64 P0, [R0+URZ+0x90], R3 ;  /* 0x00009003000085a7 */ /* 0x000ea400080010ff */
[----:B--2---:R-:W-:Y:S05]  /*a890*/  @!P0 BRA `(.L_x_107) ;  /* 0xfffffffc00ec8947 */ /* 0x004fea000383ffff */
[----:B------:R-:W-:Y:S05]  /*a8a0*/  BRA `(.L_x_106) ;  /* 0xffffffbc00e07947 */ /* 0x000fea000383ffff */
.L_x_109:
[----:B-1----:R1:W3:Y:S02]  /*a8b0*/  SYNCS.PHASECHK.TRANS64.TRYWAIT P1, [R101+URZ+0x100], R2 ;  /* 0x00010002650075a7 */ /* 0x0022e400080211ff */
[----:B---3--:R-:W-:Y:S05]  /*a8c0*/  @!P1 NANOSLEEP.SYNCS 0x989680 ;  /* 0x009896800000995d */ /* 0x008fea0003900000 */
[----:B------:R-:W3:Y:S02]  /*a8d0*/  @!P1 SYNCS.PHASECHK.TRANS64 P1, [R101+URZ+0x100], R2 ;  /* 0x00010002650095a7 */ /* 0x000ee400080210ff */
[----:B---3--:R-:W-:Y:S05]  /*a8e0*/  @!P1 BRA `(.L_x_109) ;  /* 0xfffffffc00f09947 */ /* 0x008fea000383ffff */
[----:B------:R-:W-:Y:S05]  /*a8f0*/  BRA `(.L_x_108) ;  /* 0xffffffc0000c7947 */ /* 0x000fea000383ffff */
.L_x_118:
[----:B--2---:R2:W3:Y:S02]  /*a900*/  SYNCS.PHASECHK.TRANS64.TRYWAIT P0, [R3+URZ+0x90], R0 ;  /* 0x00009000030075a7 */ /* 0x0044e400080011ff */
[----:B---3--:R-:W-:Y:S05]  /*a910*/  @!P0 NANOSLEEP.SYNCS 0x989680 ;  /* 0x009896800000895d */ /* 0x008fea0003900000 */
[----:B------:R-:W3:Y:S02]  /*a920*/  @!P0 SYNCS.PHASECHK.TRANS64 P0, [R3+URZ+0x90], R0 ;  /* 0x00009000030085a7 */ /* 0x000ee400080010ff */
[----:B---3--:R-:W-:Y:S05]  /*a930*/  @!P0 BRA `(.L_x_118) ;  /* 0xfffffffc00f08947 */ /* 0x008fea000383ffff */
[----:B------:R-:W-:Y:S05]  /*a940*/  BRA `(.L_x_117) ;  /* 0xffffffc800f07947 */ /* 0x000fea000383ffff */
.L_x_126:
[----:B-1----:R1:W2:Y:S02]  /*a950*/  SYNCS.PHASECHK.TRANS64.TRYWAIT P0, [R109+URZ+0x90], R4 ;  /* 0x000090046d0075a7 */ /* 0x0022a400080011ff */
[----:B--2---:R-:W-:Y:S05]  /*a960*/  @!P0 NANOSLEEP.SYNCS 0x989680 ;  /* 0x009896800000895d */ /* 0x004fea0003900000 */
[----:B------:R-:W2:Y:S02]  /*a970*/  @!P0 SYNCS.PHASECHK.TRANS64 P0, [R109+URZ+0x90], R4 ;  /* 0x000090046d0085a7 */ /* 0x000ea400080010ff */
[----:B--2---:R-:W-:Y:S05]  /*a980*/  @!P0 BRA `(.L_x_126) ;  /* 0xfffffffc00f08947 */ /* 0x004fea000383ffff */
[----:B------:R-:W-:Y:S05]  /*a990*/  BRA `(.L_x_125) ;  /* 0xffffffd400f47947 */ /* 0x000fea000383ffff */
.L_x_134:
[----:B-1----:R1:W3:Y:S02]  /*a9a0*/  SYNCS.PHASECHK.TRANS64.TRYWAIT P0, [R110+URZ+0x90], R3 ;  /* 0x000090036e0075a7 */ /* 0x0022e400080011ff */
[----:B---3--:R-:W-:Y:S05]  /*a9b0*/  @!P0 NANOSLEEP.SYNCS 0x989680 ;  /* 0x009896800000895d */ /* 0x008fea0003900000 */
[----:B------:R-:W3:Y:S02]  /*a9c0*/  @!P0 SYNCS.PHASECHK.TRANS64 P0, [R110+URZ+0x90], R3 ;  /* 0x000090036e0085a7 */ /* 0x000ee400080010ff */
[----:B---3--:R-:W-:Y:S05]  /*a9d0*/  @!P0 BRA `(.L_x_134) ;  /* 0xfffffffc00f08947 */ /* 0x008fea000383ffff */
[----:B------:R-:W-:Y:S05]  /*a9e0*/  BRA `(.L_x_133) ;  /* 0xffffffe000f47947 */ /* 0x000fea000383ffff */
        .weak           $__internal_0_$__cuda_sm10x_tcgen05_guardrail_trap_col_being_dealloced_not_returned_by_alloc
        .type           $__internal_0_$__cuda_sm10x_tcgen05_guardrail_trap_col_being_dealloced_not_returned_by_alloc,@function
        .size           $__internal_0_$__cuda_sm10x_tcgen05_guardrail_trap_col_being_dealloced_not_returned_by_alloc,($__internal_1_$__cuda_sm10x_tcgen05_guardrail_trap_phase_invalid_during_alloc - $__internal_0_$__cuda_sm10x_tcgen05_guardrail_trap_col_being_dealloced_not_returned_by_alloc)
$__internal_0_$__cuda_sm10x_tcgen05_guardrail_trap_col_being_dealloced_not_returned_by_alloc:
[----:B------:R-:W-:Y:S05]  /*a9f0*/  BPT.TRAP 0x1 ;  /* 0x000000040000795c */ /* 0x000fea0000300000 */
[----:B------:R-:W-:-:S04]  /*aa00*/  HFMA2 R3, -RZ, RZ, 0, 0 ;  /* 0x00000000ff037431 */ /* 0x000fc800000001ff */
[----:B------:R-:W-:Y:S05]  /*aa10*/  RET.REL.NODEC R2 `(_ZN7cutlass13device_kernelINS_4gemm6kernel13GemmUniversalIN4cute5tupleIJiiiiEEENS1_10collective13CollectiveMmaINS1_35MainloopSm100TmaUmmaWarpSpecializedILi9ELi2ELi4ENS5_IJNS4_1CILi4EEESB_NSA_ILi1EEEEEEEENS5_IJNSA_ILi64EEENSA_ILi256EEENSA_ILi32EEEEEENS_6half_tENS5_IJlSC_lEEESJ_SK_NS4_8TiledMMAINS4_8MMA_AtomIJNS4_20SM100_MMA_F16BF16_SSISJ_SJ_fLi64ELi256ELNS4_4UMMA5MajorE0ELSP_0ELNSO_7ScaleInE0ELSQ_0EEEEEENS4_6LayoutINS5_IJSC_SC_SC_EEENS5_IJNSA_ILi0EEESV_SV_EEEEENS5_IJNS4_10UnderscoreESY_SY_EEEEENS4_23SM90_TMA_LOAD_MULTICASTENS4_14ComposedLayoutINS4_7SwizzleILi2ELi4ELi3EEENS4_18smem_ptr_flag_bitsILi16EEENST_INS5_IJNSA_ILi8EEESH_EEENS5_IJSH_SC_EEEEEEEvNS4_8identityES11_S1B_vS1C_EENS_8epilogue10collective18CollectiveEpilogueINS1E_23Sm100TmaWarpSpecializedILi4ELi2ELi32ELb1ELb0EEEJSI_NS5_IJNST_ISF_SC_EES1J_EEESJ_SK_SJ_SK_NS1E_6fusion15FusionCallbacksIS1I_NS1L_17LinearCombinationISJ_fSJ_fLNS_15FloatRoundStyleE2EEESI_S1K_JEEENS4_5SM1004TMEM4LOAD26SM100_TMEM_LOAD_16dp256b8xENS4_13SM90_TMA_LOADENS12_INS13_ILi3ELi4ELi3EEES16_NST_INS5_IJS17_SF_EEENS5_IJSF_SC_EEEEEEENS4_17SM75_U32x4_LDSM_NENS4_14SM90_TMA_STOREES20_NS4_17SM90_U32x4_STSM_NENS4_39AutoVectorizingCopyWithAssumedAlignmentILi128EEEEEEvvEEEEvNT_6ParamsE) ;  /* 0xffffff5402787950 */ /* 0x000fea0003c3ffff */
        .weak           $__internal_1_$__cuda_sm10x_tcgen05_guardrail_trap_phase_invalid_during_alloc
        .type           $__internal_1_$__cuda_sm10x_tcgen05_guardrail_trap_phase_invalid_during_alloc,@function
        .size           $__internal_1_$__cuda_sm10x_tcgen05_guardrail_trap_phase_invalid_during_alloc,($__internal_2_$__cuda_sm10x_tcgen05_guardrail_trap_unallocated_columns_being_dealloced - $__internal_1_$__cuda_sm10x_tcgen05_guardrail_trap_phase_invalid_during_alloc)
$__internal_1_$__cuda_sm10x_tcgen05_guardrail_trap_phase_invalid_during_alloc:
[----:B------:R-:W-:Y:S05]  /*aa20*/  BPT.TRAP 0x1 ;  /* 0x000000040000795c */ /* 0x000fea0000300000 */
[----:B------:R-:W-:-:S04]  /*aa30*/  MOV R5, 0x0 ;  /* 0x0000000000057802 */ /* 0x000fc80000000f00 */
[----:B------:R-:W-:Y:S05]  /*aa40*/  RET.REL.NODEC R4 `(_ZN7cutlass13device_kernelINS_4gemm6kernel13GemmUniversalIN4cute5tupleIJiiiiEEENS1_10collective13CollectiveMmaINS1_35MainloopSm100TmaUmmaWarpSpecializedILi9ELi2ELi4ENS5_IJNS4_1CILi4EEESB_NSA_ILi1EEEEEEEENS5_IJNSA_ILi64EEENSA_ILi256EEENSA_ILi32EEEEEENS_6half_tENS5_IJlSC_lEEESJ_SK_NS4_8TiledMMAINS4_8MMA_AtomIJNS4_20SM100_MMA_F16BF16_SSISJ_SJ_fLi64ELi256ELNS4_4UMMA5MajorE0ELSP_0ELNSO_7ScaleInE0ELSQ_0EEEEEENS4_6LayoutINS5_IJSC_SC_SC_EEENS5_IJNSA_ILi0EEESV_SV_EEEEENS5_IJNS4_10UnderscoreESY_SY_EEEEENS4_23SM90_TMA_LOAD_MULTICASTENS4_14ComposedLayoutINS4_7SwizzleILi2ELi4ELi3EEENS4_18smem_ptr_flag_bitsILi16EEENST_INS5_IJNSA_ILi8EEESH_EEENS5_IJSH_SC_EEEEEEEvNS4_8identityES11_S1B_vS1C_EENS_8epilogue10collective18CollectiveEpilogueINS1E_23Sm100TmaWarpSpecializedILi4ELi2ELi32ELb1ELb0EEEJSI_NS5_IJNST_ISF_SC_EES1J_EEESJ_SK_SJ_SK_NS1E_6fusion15FusionCallbacksIS1I_NS1L_17LinearCombinationISJ_fSJ_fLNS_15FloatRoundStyleE2EEESI_S1K_JEEENS4_5SM1004TMEM4LOAD26SM100_TMEM_LOAD_16dp256b8xENS4_13SM90_TMA_LOADENS12_INS13_ILi3ELi4ELi3EEES16_NST_INS5_IJS17_SF_EEENS5_IJSF_SC_EEEEEEENS4_17SM75_U32x4_LDSM_NENS4_14SM90_TMA_STOREES20_NS4_17SM90_U32x4_STSM_NENS4_39AutoVectorizingCopyWithAssumedAlignmentILi128EEEEEEvvEEEEvNT_6ParamsE) ;  /* 0xffffff54046c7950 */ /* 0x000fea0003c3ffff */
        .weak           $__internal_2_$__cuda_sm10x_tcgen05_guardrail_trap_unallocated_columns_being_dealloced
        .type           $__internal_2_$__cuda_sm10x_tcgen05_guardrail_trap_unallocated_columns_being_dealloced,@function
        .size           $__internal_2_$__cuda_sm10x_tcgen05_guardrail_trap_unallocated_columns_being_dealloced,(.L_x_199 - $__internal_2_$__cuda_sm10x_tcgen05_guardrail_trap_unallocated_columns_being_dealloced)
$__internal_2_$__cuda_sm10x_tcgen05_guardrail_trap_unallocated_columns_being_dealloced:
[----:B------:R-:W-:Y:S05]  /*aa50*/  BPT.TRAP 0x1 ;  /* 0x000000040000795c */ /* 0x000fea0000300000 */
[----:B------:R-:W-:-:S04]  /*aa60*/  HFMA2 R3, -RZ, RZ, 0, 0 ;  /* 0x00000000ff037431 */ /* 0x000fc800000001ff */
[----:B------:R-:W-:Y:S05]  /*aa70*/  RET.REL.NODEC R2 `(_ZN7cutlass13device_kernelINS_4gemm6kernel13GemmUniversalIN4cute5tupleIJiiiiEEENS1_10collective13CollectiveMmaINS1_35MainloopSm100TmaUmmaWarpSpecializedILi9ELi2ELi4ENS5_IJNS4_1CILi4EEESB_NSA_ILi1EEEEEEEENS5_IJNSA_ILi64EEENSA_ILi256EEENSA_ILi32EEEEEENS_6half_tENS5_IJlSC_lEEESJ_SK_NS4_8TiledMMAINS4_8MMA_AtomIJNS4_20SM100_MMA_F16BF16_SSISJ_SJ_fLi64ELi256ELNS4_4UMMA5MajorE0ELSP_0ELNSO_7ScaleInE0ELSQ_0EEEEEENS4_6LayoutINS5_IJSC_SC_SC_EEENS5_IJNSA_ILi0EEESV_SV_EEEEENS5_IJNS4_10UnderscoreESY_SY_EEEEENS4_23SM90_TMA_LOAD_MULTICASTENS4_14ComposedLayoutINS4_7SwizzleILi2ELi4ELi3EEENS4_18smem_ptr_flag_bitsILi16EEENST_INS5_IJNSA_ILi8EEESH_EEENS5_IJSH_SC_EEEEEEEvNS4_8identityES11_S1B_vS1C_EENS_8epilogue10collective18CollectiveEpilogueINS1E_23Sm100TmaWarpSpecializedILi4ELi2ELi32ELb1ELb0EEEJSI_NS5_IJNST_ISF_SC_EES1J_EEESJ_SK_SJ_SK_NS1E_6fusion15FusionCallbacksIS1I_NS1L_17LinearCombinationISJ_fSJ_fLNS_15FloatRoundStyleE2EEESI_S1K_JEEENS4_5SM1004TMEM4LOAD26SM100_TMEM_LOAD_16dp256b8xENS4_13SM90_TMA_LOADENS12_INS13_ILi3ELi4ELi3EEES16_NST_INS5_IJS17_SF_EEENS5_IJSF_SC_EEEEEEENS4_17SM75_U32x4_LDSM_NENS4_14SM90_TMA_STOREES20_NS4_17SM90_U32x4_STSM_NENS4_39AutoVectorizingCopyWithAssumedAlignmentILi128EEEEEEvvEEEEvNT_6ParamsE) ;  /* 0xffffff5402607950 */ /* 0x000fea0003c3ffff */
.L_x_198:
[----:B------:R-:W-:-:S00]  /*aa80*/  BRA `(.L_x_198) ;  /* 0xfffffffc00fc7947 */ /* 0x000fc0000383ffff */
[----:B------:R-:W-:-:S00]  /*aa90*/  NOP ;  /* 0x0000000000007918 */ /* 0x000fc00000000000 */
        /* <DEDUP_REMOVED lines=14> */
.L_x_199:


//--------------------- .nv.global.init           --------------------------
	.section	.nv.global.init,"aw",@progbits
.nv.global.init:
	.type		$str$27,@object
	.size		$str$27,($str$28 - $str$27)
$str$27:
        /*0000*/ 	.byte	0x28, 0x61, 0x64, 0x64, 0x72, 0x65, 0x73, 0x73, 0x20, 0x26, 0x20, 0x6d, 0x61, 0x73, 0x6b, 0x29
        /*0010*/ 	.byte	0x20, 0x3d, 0x3d, 0x20, 0x30, 0x00
	.type		$str$28,@object
	.size		$str$28,($str$26 - $str$28)
$str$28:
        /*0016*/ 	.byte	0x2f, 0x74, 0x6d, 0x70, 0x2f, 0x63, 0x75, 0x74, 0x6c, 0x61, 0x73, 0x73, 0x5f, 0x73, 0x77, 0x65
        /*0026*/ 	.byte	0x65, 0x70, 0x5f, 0x73, 0x72, 0x63, 0x2f, 0x69, 0x6e, 0x63, 0x6c, 0x75, 0x64, 0x65, 0x2f, 0x63
        /*0036*/ 	.byte	0x75, 0x74, 0x65, 0x2f, 0x70, 0x6f, 0x69, 0x6e, 0x74, 0x65, 0x72, 0x5f, 0x66, 0x6c, 0x61, 0x67
        /*0046*/ 	.byte	0x67, 0x65, 0x64, 0x2e, 0x68, 0x70, 0x70, 0x00
	.type		$str$26,@object
	.size		$str$26,($str$25 - $str$26)
$str$26:
        /*004e*/ 	.byte	0x2f, 0x74, 0x6d, 0x70, 0x2f, 0x63, 0x75, 0x74, 0x6c, 0x61, 0x73, 0x73, 0x5f, 0x73, 0x77, 0x65
        /*005e*/ 	.byte	0x65, 0x70, 0x5f, 0x73, 0x72, 0x63, 0x2f, 0x69, 0x6e, 0x63, 0x6c, 0x75, 0x64, 0x65, 0x2f, 0x63
        /*006e*/ 	.byte	0x75, 0x74, 0x65, 0x2f, 0x61, 0x74, 0x6f, 0x6d, 0x2f, 0x63, 0x6f, 0x70, 0x79, 0x5f, 0x74, 0x72
        /*007e*/ 	.byte	0x61, 0x69, 0x74, 0x73, 0x5f, 0x73, 0x6d, 0x31, 0x30, 0x30, 0x2e, 0x68, 0x70, 0x70, 0x00
	.type		$str$25,@object
	.size		$str$25,(__unnamed_1 - $str$25)
$str$25:
        /*008d*/ 	.byte	0x28, 0x28, 0x75, 0x69, 0x6e, 0x74, 0x33, 0x32, 0x5f, 0x74, 0x28, 0x74, 0x68, 0x72, 0x65, 0x61
        /*009d*/ 	.byte	0x64, 0x49, 0x64, 0x78, 0x2e, 0x78, 0x29, 0x20, 0x2f, 0x20, 0x33, 0x32, 0x29, 0x20, 0x25, 0x20
        /*00ad*/ 	.byte	0x34, 0x29, 0x20, 0x3d, 0x3d, 0x20, 0x28, 0x28, 0x28, 0x74, 0x6d, 0x65, 0x6d, 0x5f, 0x61, 0x64
        /*00bd*/ 	.byte	0x64, 0x72, 0x20, 0x3e, 0x3e, 0x20, 0x31, 0x36, 0x29, 0x20, 0x2f, 0x20, 0x33, 0x32, 0x29, 0x20
        /*00cd*/ 	.byte	0x25, 0x20, 0x34, 0x29, 0x00
	.type		__unnamed_1,@object
	.size		__unnamed_1,(__unnamed_2 - __unnamed_1)
__unnamed_1:
        /*00d2*/ 	.byte	0x61, 0x75, 0x74, 0x6f, 0x20, 0x63, 0x75, 0x74, 0x65, 0x3a, 0x3a, 0x61, 0x73, 0x5f, 0x70, 0x6f
        /* <DEDUP_REMOVED lines=24> */
        /*0262*/ 	.byte	0x3e, 0x3e, 0x3e, 0x5d, 0x00
	.type		__unnamed_2,@object
	.size		__unnamed_2,(.L_2 - __unnamed_2)
__unnamed_2:
        /* <DEDUP_REMOVED lines=46> */
        /*0547*/ 	.byte	0x75, 0x74, 0x65, 0x3a, 0x3a, 0x43, 0x3c, 0x30, 0x3e, 0x3e, 0x3e, 0x3e, 0x5d, 0x00
.L_2:


//--------------------- .nv.shared._ZN7cutlass13device_kernelINS_4gemm6kernel13GemmUniversalIN4cute5tupleIJiiiiEEENS1_10collective13CollectiveMmaINS1_35MainloopSm100TmaUmmaWarpSpecializedILi9ELi2ELi4ENS5_IJNS4_1CILi4EEESB_NSA_ILi1EEEEEEEENS5_IJNSA_ILi64EEENSA_ILi256EEENSA_ILi32EEEEEENS_6half_tENS5_IJlSC_lEEESJ_SK_NS4_8TiledMMAINS4_8MMA_AtomIJNS4_20SM100_MMA_F16BF16_SSISJ_SJ_fLi64ELi256ELNS4_4UMMA5MajorE0ELSP_0ELNSO_7ScaleInE0ELSQ_0EEEEEENS4_6LayoutINS5_IJSC_SC_SC_EEENS5_IJNSA_ILi0EEESV_SV_EEEEENS5_IJNS4_10UnderscoreESY_SY_EEEEENS4_23SM90_TMA_LOAD_MULTICASTENS4_14ComposedLayoutINS4_7SwizzleILi2ELi4ELi3EEENS4_18smem_ptr_flag_bitsILi16EEENST_INS5_IJNSA_ILi8EEESH_EEENS5_IJSH_SC_EEEEEEEvNS4_8identityES11_S1B_vS1C_EENS_8epilogue10collective18CollectiveEpilogueINS1E_23Sm100TmaWarpSpecializedILi4ELi2ELi32ELb1ELb0EEEJSI_NS5_IJNST_ISF_SC_EES1J_EEESJ_SK_SJ_SK_NS1E_6fusion15FusionCallbacksIS1I_NS1L_17LinearCombinationISJ_fSJ_fLNS_15FloatRoundStyleE2EEESI_S1K_JEEENS4_5SM1004TMEM4LOAD26SM100_TMEM_LOAD_16dp256b8xENS4_13SM90_TMA_LOADENS12_INS13_ILi3ELi4ELi3EEES16_NST_INS5_IJS17_SF_EEENS5_IJSF_SC_EEEEEEENS4_17SM75_U32x4_LDSM_NENS4_14SM90_TMA_STOREES20_NS4_17SM90_U32x4_STSM_NENS4_39AutoVectorizingCopyWithAssumedAlignmentILi128EEEEEEvvEEEEvNT_6ParamsE --------------------------
	.section	.nv.shared._ZN7cutlass13device_kernelINS_4gemm6kernel13GemmUniversalIN4cute5tupleIJiiiiEEENS1_10collective13CollectiveMmaINS1_35MainloopSm100TmaUmmaWarpSpecializedILi9ELi2ELi4ENS5_IJNS4_1CILi4EEESB_NSA_ILi1EEEEEEEENS5_IJNSA_ILi64EEENSA_ILi256EEENSA_ILi32EEEEEENS_6half_tENS5_IJlSC_lEEESJ_SK_NS4_8TiledMMAINS4_8MMA_AtomIJNS4_20SM100_MMA_F16BF16_SSISJ_SJ_fLi64ELi256ELNS4_4UMMA5MajorE0ELSP_0ELNSO_7ScaleInE0ELSQ_0EEEEEENS4_6LayoutINS5_IJSC_SC_SC_EEENS5_IJNSA_ILi0EEESV_SV_EEEEENS5_IJNS4_10UnderscoreESY_SY_EEEEENS4_23SM90_TMA_LOAD_MULTICASTENS4_14ComposedLayoutINS4_7SwizzleILi2ELi4ELi3EEENS4_18smem_ptr_flag_bitsILi16EEENST_INS5_IJNSA_ILi8EEESH_EEENS5_IJSH_SC_EEEEEEEvNS4_8identityES11_S1B_vS1C_EENS_8epilogue10collective18CollectiveEpilogueINS1E_23Sm100TmaWarpSpecializedILi4ELi2ELi32ELb1ELb0EEEJSI_NS5_IJNST_ISF_SC_EES1J_EEESJ_SK_SJ_SK_NS1E_6fusion15FusionCallbacksIS1I_NS1L_17LinearCombinationISJ_fSJ_fLNS_15FloatRoundStyleE2EEESI_S1K_JEEENS4_5SM1004TMEM4LOAD26SM100_TMEM_LOAD_16dp256b8xENS4_13SM90_TMA_LOADENS12_INS13_ILi3ELi4ELi3EEES16_NST_INS5_IJS17_SF_EEENS5_IJSF_SC_EEEEEEENS4_17SM75_U32x4_LDSM_NENS4_14SM90_TMA_STOREES20_NS4_17SM90_U32x4_STSM_NENS4_39AutoVectorizingCopyWithAssumedAlignmentILi128EEEEEEvvEEEEvNT_6ParamsE,"aw",@nobits
	.sectionflags	@""
	.align	16
	.zero		1024


//--------------------- .nv.shared.reserved.0     --------------------------
	.section	.nv.shared.reserved.0,"aw",@nobits
	.weak		__nv_reservedSMEM_offset_0_alias
	.size		__nv_reservedSMEM_offset_0_alias, 0, 64
	.other		__nv_reservedSMEM_offset_0_alias,@"STO_CUDA_RESERVED_SHARED STV_DEFAULT"
__nv_reservedSMEM_offset_0_alias:
	.zero		0
.nv.shared.reserved.0:
	.zero		64
	.weak		__nv_reservedSMEM_tcgen05_partition
	.type		__nv_reservedSMEM_tcgen05_partition,@object
	.size		__nv_reservedSMEM_tcgen05_partition,(.L_0 - __nv_reservedSMEM_tcgen05_partition)
__nv_reservedSMEM_tcgen05_partition:
	.zero		32
.L_0:


//--------------------- .nv.global                --------------------------
	.section	.nv.global,"aw",@nobits
.nv.global:
	.type		_ZN40_INTERNAL_08b985a2_4_k_cu_60fc70b3_322064cute1_E,@object
	.size		_ZN40_INTERNAL_08b985a2_4_k_cu_60fc70b3_322064cute1_E,(_ZN40_INTERNAL_08b985a2_4_k_cu_60fc70b3_322064cuda3std3__45__cpo6cbeginE - _ZN40_INTERNAL_08b985a2_4_k_cu_60fc70b3_322064cute1_E)
_ZN40_INTERNAL_08b985a2_4_k_cu_60fc70b3_322064cute1_E:
	.zero		1
	.type		_ZN40_INTERNAL_08b985a2_4_k_cu_60fc70b3_322064cuda3std3__45__cpo6cbeginE,@object
	.size		_ZN40_INTERNAL_08b985a2_4_k_cu_60fc70b3_322064cuda3std3__45__cpo6cbeginE,(_ZN40_INTERNAL_08b985a2_4_k_cu_60fc70b3_322064cuda3std3__48in_placeE - _ZN40_INTERNAL_08b985a2_4_k_cu_60fc70b3_322064cuda3std3__45__cpo6cbeginE)
_ZN40_INTERNAL_08b985a2_4_k_cu_60fc70b3_322064cuda3std3__45__cpo6cbeginE:
	.zero		1
	.type		_ZN40_INTERNAL_08b985a2_4_k_cu_60fc70b3_322064cuda3std3__48in_placeE,@object
	.size		_ZN40_INTERNAL_08b985a2_4_k_cu_60fc70b3_322064cuda3std3__48in_placeE,(_ZN40_INTERNAL_08b985a2_4_k_cu_60fc70b3_322064cuda3std6ranges3__45__cpo9iter_moveE - _ZN40_INTERNAL_08b985a2_4_k_cu_60fc70b3_322064cuda3std3__48in_placeE)
_ZN40_INTERNAL_08b985a2_4_k_cu_60fc70b3_322064cuda3std3__48in_placeE:
	.zero		1
	.type		_ZN40_INTERNAL_08b985a2_4_k_cu_60fc70b3_322064cuda3std6ranges3__45__cpo9iter_moveE,@object
	.size		_ZN40_INTERNAL_08b985a2_4_k_cu_60fc70b3_322064cuda3std6ranges3__45__cpo9iter_moveE,(_ZN40_INTERNAL_08b985a2_4_k_cu_60fc70b3_322064cuda3std3__45__cpo5beginE - _ZN40_INTERNAL_08b985a2_4_k_cu_60fc70b3_322064cuda3std6ranges3__45__cpo9iter_moveE)
_ZN40_INTERNAL_08b985a2_4_k_cu_60fc70b3_322064cuda3std6ranges3__45__cpo9iter_moveE:
	.zero		1
	.type		_ZN40_INTERNAL_08b985a2_4_k_cu_60fc70b3_322064cuda3std3__45__cpo5beginE,@object
	.size		_ZN40_INTERNAL_08b985a2_4_k_cu_60fc70b3_322064cuda3std3__45__cpo5beginE,(_ZN40_INTERNAL_08b985a2_4_k_cu_60fc70b3_322064cuda3std3__442_GLOBAL__N__08b985a2_4_k_cu_60fc70b3_322066ignoreE - _ZN40_INTERNAL_08b985a2_4_k_cu_60fc70b3_322064cuda3std3__45__cpo5beginE)
_ZN40_INTERNAL_08b985a2_4_k_cu_60fc70b3_322064cuda3std3__45__cpo5beginE:
	.zero		1
	.type		_ZN40_INTERNAL_08b985a2_4_k_cu_60fc70b3_322064cuda3std3__442_GLOBAL__N__08b985a2_4_k_cu_60fc70b3_322066ignoreE,@object
	.size		_ZN40_INTERNAL_08b985a2_4_k_cu_60fc70b3_322064cuda3std3__442_GLOBAL__N__08b985a2_4_k_cu_60fc70b3_322066ignoreE,(_ZN40_INTERNAL_08b985a2_4_k_cu_60fc70b3_322064cute7productE - _ZN40_INTERNAL_08b985a2_4_k_cu_60fc70b3_322064cuda3std3__442_GLOBAL__N__08b985a2_4_k_cu_60fc70b3_322066ignoreE)
_ZN40_INTERNAL_08b985a2_4_k_cu_60fc70b3_322064cuda3std3__442_GLOBAL__N__08b985a2_4_k_cu_60fc70b3_322066ignoreE:
	.zero		1
	.type		_ZN40_INTERNAL_08b985a2_4_k_cu_60fc70b3_322064cute7productE,@object
	.size		_ZN40_INTERNAL_08b985a2_4_k_cu_60fc70b3_322064cute7productE,(_ZN40_INTERNAL_08b985a2_4_k_cu_60fc70b3_322064cuda3std3__45__cpo3endE - _ZN40_INTERNAL_08b985a2_4_k_cu_60fc70b3_322064cute7productE)
_ZN40_INTERNAL_08b985a2_4_k_cu_60fc70b3_322064cute7productE:
	.zero		1
	.type		_ZN40_INTERNAL_08b985a2_4_k_cu_60fc70b3_322064cuda3std3__45__cpo3endE,@object
	.size		_ZN40_INTERNAL_08b985a2_4_k_cu_60fc70b3_322064cuda3std3__45__cpo3endE,(_ZN40_INTERNAL_08b985a2_4_k_cu_60fc70b3_322064cuda3std3__419piecewise_constructE - _ZN40_INTERNAL_08b985a2_4_k_cu_60fc70b3_322064cuda3std3__45__cpo3endE)
_ZN40_INTERNAL_08b985a2_4_k_cu_60fc70b3_322064cuda3std3__45__cpo3endE:
	.zero		1
	.type		_ZN40_INTERNAL_08b985a2_4_k_cu_60fc70b3_322064cuda3std3__419piecewise_constructE,@object
	.size		_ZN40_INTERNAL_08b985a2_4_k_cu_60fc70b3_322064cuda3std3__419piecewise_constructE,(_ZN40_INTERNAL_08b985a2_4_k_cu_60fc70b3_322064cuda3std3__45__cpo4cendE - _ZN40_INTERNAL_08b985a2_4_k_cu_60fc70b3_322064cuda3std3__419piecewise_constructE)
_ZN40_INTERNAL_08b985a2_4_k_cu_60fc70b3_322064cuda3std3__419piecewise_constructE:
	.zero		1
	.type		_ZN40_INTERNAL_08b985a2_4_k_cu_60fc70b3_322064cuda3std3__45__cpo4cendE,@object
	.size		_ZN40_INTERNAL_08b985a2_4_k_cu_60fc70b3_322064cuda3std3__45__cpo4cendE,(_ZN40_INTERNAL_08b985a2_4_k_cu_60fc70b3_322064cuda3std6ranges3__45__cpo4swapE - _ZN40_INTERNAL_08b985a2_4_k_cu_60fc70b3_322064cuda3std3__45__cpo4cendE)
_ZN40_INTERNAL_08b985a2_4_k_cu_60fc70b3_322064cuda3std3__45__cpo4cendE:
	.zero		1
	.type		_ZN40_INTERNAL_08b985a2_4_k_cu_60fc70b3_322064cuda3std6ranges3__45__cpo4swapE,@object
	.size		_ZN40_INTERNAL_08b985a2_4_k_cu_60fc70b3_322064cuda3std6ranges3__45__cpo4swapE,(.L_10 - _ZN40_INTERNAL_08b985a2_4_k_cu_60fc70b3_322064cuda3std6ranges3__45__cpo4swapE)
_ZN40_INTERNAL_08b985a2_4_k_cu_60fc70b3_322064cuda3std6ranges3__45__cpo4swapE:
	.zero		1
.L_10:


//--------------------- .nv.constant0._ZN7cutlass13device_kernelINS_4gemm6kernel13GemmUniversalIN4cute5tupleIJiiiiEEENS1_10collective13CollectiveMmaINS1_35MainloopSm100TmaUmmaWarpSpecializedILi9ELi2ELi4ENS5_IJNS4_1CILi4EEESB_NSA_ILi1EEEEEEEENS5_IJNSA_ILi64EEENSA_ILi256EEENSA_ILi32EEEEEENS_6half_tENS5_IJlSC_lEEESJ_SK_NS4_8TiledMMAINS4_8MMA_AtomIJNS4_20SM100_MMA_F16BF16_SSISJ_SJ_fLi64ELi256ELNS4_4UMMA5MajorE0ELSP_0ELNSO_7ScaleInE0ELSQ_0EEEEEENS4_6LayoutINS5_IJSC_SC_SC_EEENS5_IJNSA_ILi0EEESV_SV_EEEEENS5_IJNS4_10UnderscoreESY_SY_EEEEENS4_23SM90_TMA_LOAD_MULTICASTENS4_14ComposedLayoutINS4_7SwizzleILi2ELi4ELi3EEENS4_18smem_ptr_flag_bitsILi16EEENST_INS5_IJNSA_ILi8EEESH_EEENS5_IJSH_SC_EEEEEEEvNS4_8identityES11_S1B_vS1C_EENS_8epilogue10collective18CollectiveEpilogueINS1E_23Sm100TmaWarpSpecializedILi4ELi2ELi32ELb1ELb0EEEJSI_NS5_IJNST_ISF_SC_EES1J_EEESJ_SK_SJ_SK_NS1E_6fusion15FusionCallbacksIS1I_NS1L_17LinearCombinationISJ_fSJ_fLNS_15FloatRoundStyleE2EEESI_S1K_JEEENS4_5SM1004TMEM4LOAD26SM100_TMEM_LOAD_16dp256b8xENS4_13SM90_TMA_LOADENS12_INS13_ILi3ELi4ELi3EEES16_NST_INS5_IJS17_SF_EEENS5_IJSF_SC_EEEEEEENS4_17SM75_U32x4_LDSM_NENS4_14SM90_TMA_STOREES20_NS4_17SM90_U32x4_STSM_NENS4_39AutoVectorizingCopyWithAssumedAlignmentILi128EEEEEEvvEEEEvNT_6ParamsE --------------------------
	.section	.nv.constant0._ZN7cutlass13device_kernelINS_4gemm6kernel13GemmUniversalIN4cute5tupleIJiiiiEEENS1_10collective13CollectiveMmaINS1_35MainloopSm100TmaUmmaWarpSpecializedILi9ELi2ELi4ENS5_IJNS4_1CILi4EEESB_NSA_ILi1EEEEEEEENS5_IJNSA_ILi64EEENSA_ILi256EEENSA_ILi32EEEEEENS_6half_tENS5_IJlSC_lEEESJ_SK_NS4_8TiledMMAINS4_8MMA_AtomIJNS4_20SM100_MMA_F16BF16_SSISJ_SJ_fLi64ELi256ELNS4_4UMMA5MajorE0ELSP_0ELNSO_7ScaleInE0ELSQ_0EEEEEENS4_6LayoutINS5_IJSC_SC_SC_EEENS5_IJNSA_ILi0EEESV_SV_EEEEENS5_IJNS4_10UnderscoreESY_SY_EEEEENS4_23SM90_TMA_LOAD_MULTICASTENS4_14ComposedLayoutINS4_7SwizzleILi2ELi4ELi3EEENS4_18smem_ptr_flag_bitsILi16EEENST_INS5_IJNSA_ILi8EEESH_EEENS5_IJSH_SC_EEEEEEEvNS4_8identityES11_S1B_vS1C_EENS_8epilogue10collective18CollectiveEpilogueINS1E_23Sm100TmaWarpSpecializedILi4ELi2ELi32ELb1ELb0EEEJSI_NS5_IJNST_ISF_SC_EES1J_EEESJ_SK_SJ_SK_NS1E_6fusion15FusionCallbacksIS1I_NS1L_17LinearCombinationISJ_fSJ_fLNS_15FloatRoundStyleE2EEESI_S1K_JEEENS4_5SM1004TMEM4LOAD26SM100_TMEM_LOAD_16dp256b8xENS4_13SM90_TMA_LOADENS12_INS13_ILi3ELi4ELi3EEES16_NST_INS5_IJS17_SF_EEENS5_IJSF_SC_EEEEEEENS4_17SM75_U32x4_LDSM_NENS4_14SM90_TMA_STOREES20_NS4_17SM90_U32x4_STSM_NENS4_39AutoVectorizingCopyWithAssumedAlignmentILi128EEEEEEvvEEEEvNT_6ParamsE,"a",@progbits
	.sectionflags	@""
	.align	4
.nv.constant0._ZN7cutlass13device_kernelINS_4gemm6kernel13GemmUniversalIN4cute5tupleIJiiiiEEENS1_10collective13CollectiveMmaINS1_35MainloopSm100TmaUmmaWarpSpecializedILi9ELi2ELi4ENS5_IJNS4_1CILi4EEESB_NSA_ILi1EEEEEEEENS5_IJNSA_ILi64EEENSA_ILi256EEENSA_ILi32EEEEEENS_6half_tENS5_IJlSC_lEEESJ_SK_NS4_8TiledMMAINS4_8MMA_AtomIJNS4_20SM100_MMA_F16BF16_SSISJ_SJ_fLi64ELi256ELNS4_4UMMA5MajorE0ELSP_0ELNSO_7ScaleInE0ELSQ_0EEEEEENS4_6LayoutINS5_IJSC_SC_SC_EEENS5_IJNSA_ILi0EEESV_SV_EEEEENS5_IJNS4_10UnderscoreESY_SY_EEEEENS4_23SM90_TMA_LOAD_MULTICASTENS4_14ComposedLayoutINS4_7SwizzleILi2ELi4ELi3EEENS4_18smem_ptr_flag_bitsILi16EEENST_INS5_IJNSA_ILi8EEESH_EEENS5_IJSH_SC_EEEEEEEvNS4_8identityES11_S1B_vS1C_EENS_8epilogue10collective18CollectiveEpilogueINS1E_23Sm100TmaWarpSpecializedILi4ELi2ELi32ELb1ELb0EEEJSI_NS5_IJNST_ISF_SC_EES1J_EEESJ_SK_SJ_SK_NS1E_6fusion15FusionCallbacksIS1I_NS1L_17LinearCombinationISJ_fSJ_fLNS_15FloatRoundStyleE2EEESI_S1K_JEEENS4_5SM1004TMEM4LOAD26SM100_TMEM_LOAD_16dp256b8xENS4_13SM90_TMA_LOADENS12_INS13_ILi3ELi4ELi3EEES16_NST_INS5_IJS17_SF_EEENS5_IJSF_SC_EEEEEEENS4_17SM75_U32x4_LDSM_NENS4_14SM90_TMA_STOREES20_NS4_17SM90_U32x4_STSM_NENS4_39AutoVectorizingCopyWithAssumedAlignmentILi128EEEEEEvvEEEEvNT_6ParamsE:
	.zero		2944


//--------------------- SYMBOLS --------------------------

	.type		.nv.reservedSmem.offset0,@object
	.size		.nv.reservedSmem.offset0,0x4
	.type		.nv.reservedSmem.cap,@object
	.size		.nv.reservedSmem.cap,0x4
	.type		__assertfail,@function
